	.target	sm_90a

	.elftype	@"ET_EXEC"


//--------------------- .note.nv.tkinfo           --------------------------
	.section	.note.nv.tkinfo,"",@"SHT_NOTE"
	.sectionflags	@"SHF_NOTE_NV_TKINFO"
	.tkinfo
        /*0018*/ 	.word	0x00000002
        /*0030*/ 	.string	""
        /*0030*/ 	.string	"ptxas"
        /*0030*/ 	.string	"Cuda compilation tools, release 13.0, V13.0.88"
        /*0030*/ 	.string	"Build cuda_13.0.r13.0/compiler.36424714_0"
        /*0030*/ 	.string	"-arch sm_90a -m 64 "



//--------------------- .note.nv.cuinfo           --------------------------
	.section	.note.nv.cuinfo,"",@"SHT_NOTE"
	.sectionflags	@"SHF_NOTE_NV_CUINFO"
        /*0018*/ 	.short	0x0002
        /*001a*/ 	.short	0x005a
        /*001c*/ 	.short	0x0082
	.zero		2


//--------------------- .nv.info                  --------------------------
	.section	.nv.info,"",@"SHT_CUDA_INFO"
	.align	4


	//----- nvinfo : EIATTR_REGCOUNT
	.align		4
        /*0000*/ 	.byte	0x04, 0x2f
        /*0002*/ 	.short	(.L_16 - .L_15)
	.align		4
.L_15:
        /*0004*/ 	.word	index@(_ZN7cutlass13device_kernelINS_4fmha6kernel28FmhaKernelTmaWarpSpecializedINS1_10collective30FmhaMainloopTmaWarpSpecializedINS_10bfloat16_tEffN4cute5tupleIJNS7_1CILi128EEESA_NS9_ILi48EEEEEENS8_IJiNS9_ILi1EEENS8_IJiiEEEEEESF_SF_NS4_14ResidualFusionEJEEENS4_15FmhaFwdEpilogueIS6_fNS8_IJNS9_ILi64EEESB_SA_EEEEENS2_23IndividualTileSchedulerEJEEEEEvNT_6ParamsE)
        /*0008*/ 	.word	0x000000a8


	//----- nvinfo : EIATTR_FRAME_SIZE
	.align		4
.L_16:
        /*000c*/ 	.byte	0x04, 0x11
        /*000e*/ 	.short	(.L_18 - .L_17)
	.align		4
.L_17:
        /*0010*/ 	.word	index@($__internal_0_$__cuda_sm20_rcp_rn_f32_slowpath)
        /*0014*/ 	.word	0x00000000


	//----- nvinfo : EIATTR_FRAME_SIZE
	.align		4
.L_18:
        /*0018*/ 	.byte	0x04, 0x11
        /*001a*/ 	.short	(.L_20 - .L_19)
	.align		4
.L_19:
        /*001c*/ 	.word	index@(_ZN7cutlass13device_kernelINS_4fmha6kernel28FmhaKernelTmaWarpSpecializedINS1_10collective30FmhaMainloopTmaWarpSpecializedINS_10bfloat16_tEffN4cute5tupleIJNS7_1CILi128EEESA_NS9_ILi48EEEEEENS8_IJiNS9_ILi1EEENS8_IJiiEEEEEESF_SF_NS4_14ResidualFusionEJEEENS4_15FmhaFwdEpilogueIS6_fNS8_IJNS9_ILi64EEESB_SA_EEEEENS2_23IndividualTileSchedulerEJEEEEEvNT_6ParamsE)
        /*0020*/ 	.word	0x00000000


	//----- nvinfo : EIATTR_MIN_STACK_SIZE
	.align		4
.L_20:
        /*0024*/ 	.byte	0x04, 0x12
        /*0026*/ 	.short	(.L_22 - .L_21)
	.align		4
.L_21:
        /*0028*/ 	.word	index@(_ZN7cutlass13device_kernelINS_4fmha6kernel28FmhaKernelTmaWarpSpecializedINS1_10collective30FmhaMainloopTmaWarpSpecializedINS_10bfloat16_tEffN4cute5tupleIJNS7_1CILi128EEESA_NS9_ILi48EEEEEENS8_IJiNS9_ILi1EEENS8_IJiiEEEEEESF_SF_NS4_14ResidualFusionEJEEENS4_15FmhaFwdEpilogueIS6_fNS8_IJNS9_ILi64EEESB_SA_EEEEENS2_23IndividualTileSchedulerEJEEEEEvNT_6ParamsE)
        /*002c*/ 	.word	0x00000000
.L_22:


//--------------------- .nv.compat                --------------------------
	.section	.nv.compat,"",@"SHT_CUDA_COMPAT_INFO"
	.align	4
        /*0000*/ 	.byte	0x02, 0x09, 0x01, 0x00, 0x02, 0x02, 0x04, 0x00, 0x02, 0x05, 0x05, 0x00, 0x03, 0x07, 0x01, 0x01
        /*0010*/ 	.byte	0x02, 0x03, 0x01, 0x00, 0x02, 0x06, 0x01, 0x00, 0x04, 0x0b, 0x08, 0x00, 0x00, 0x00, 0x00, 0x00
        /*0020*/ 	.byte	0x00, 0x00, 0x00, 0x00


//--------------------- .nv.info._ZN7cutlass13device_kernelINS_4fmha6kernel28FmhaKernelTmaWarpSpecializedINS1_10collective30FmhaMainloopTmaWarpSpecializedINS_10bfloat16_tEffN4cute5tupleIJNS7_1CILi128EEESA_NS9_ILi48EEEEEENS8_IJiNS9_ILi1EEENS8_IJiiEEEEEESF_SF_NS4_14ResidualFusionEJEEENS4_15FmhaFwdEpilogueIS6_fNS8_IJNS9_ILi64EEESB_SA_EEEEENS2_23IndividualTileSchedulerEJEEEEEvNT_6ParamsE --------------------------
	.section	.nv.info._ZN7cutlass13device_kernelINS_4fmha6kernel28FmhaKernelTmaWarpSpecializedINS1_10collective30FmhaMainloopTmaWarpSpecializedINS_10bfloat16_tEffN4cute5tupleIJNS7_1CILi128EEESA_NS9_ILi48EEEEEENS8_IJiNS9_ILi1EEENS8_IJiiEEEEEESF_SF_NS4_14ResidualFusionEJEEENS4_15FmhaFwdEpilogueIS6_fNS8_IJNS9_ILi64EEESB_SA_EEEEENS2_23IndividualTileSchedulerEJEEEEEvNT_6ParamsE,"",@"SHT_CUDA_INFO"
	.sectionflags	@""
	.align	4


	//----- nvinfo : EIATTR_CUDA_API_VERSION
	.align		4
        /*0000*/ 	.byte	0x04, 0x37
        /*0002*/ 	.short	(.L_24 - .L_23)
.L_23:
        /*0004*/ 	.word	0x00000082


	//----- nvinfo : EIATTR_KPARAM_INFO
	.align		4
.L_24:
        /*0008*/ 	.byte	0x04, 0x17
        /*000a*/ 	.short	(.L_26 - .L_25)
.L_25:
        /*000c*/ 	.word	0x00000000
        /*0010*/ 	.short	0x0000
        /*0012*/ 	.short	0x0070
        /*0014*/ 	.byte	0x00, 0xf0, 0x01, 0x20


	//----- nvinfo : EIATTR_SPARSE_MMA_MASK
	.align		4
.L_26:
        /*0018*/ 	.byte	0x03, 0x50
        /*001a*/ 	.short	0x0000


	//----- nvinfo : EIATTR_MAXREG_COUNT
	.align		4
        /*001c*/ 	.byte	0x03, 0x1b
        /*001e*/ 	.short	0x00a8


	//----- nvinfo : EIATTR_NUM_BARRIERS
	.align		4
        /*0020*/ 	.byte	0x02, 0x4c
        /*0022*/ 	.byte	0x02
	.zero		1


	//----- nvinfo : EIATTR_EXTERNS
	.align		4
        /*0024*/ 	.byte	0x04, 0x0f
        /*0026*/ 	.short	(.L_28 - .L_27)


	//   ....[0]....
	.align		4
.L_27:
        /*0028*/ 	.word	index@(__assertfail)


	//----- nvinfo : EIATTR_MERCURY_ISA_VERSION
	.align		4
.L_28:
        /*002c*/ 	.byte	0x03, 0x5f
        /*002e*/ 	.short	0x0101


	//----- nvinfo : EIATTR_INT_WARP_WIDE_INSTR_OFFSETS
	.align		4
        /*0030*/ 	.byte	0x04, 0x31
        /*0032*/ 	.short	(.L_30 - .L_29)


	//   ....[0]....
.L_29:
        /*0034*/ 	.word	0x000006f0


	//   ....[1]....
        /*0038*/ 	.word	0x00000700


	//   ....[2]....
        /*003c*/ 	.word	0x00000710


	//   ....[3]....
        /*0040*/ 	.word	0x00000720


	//   ....[4]....
        /*0044*/ 	.word	0x00000790


	//----- nvinfo : EIATTR_COOP_GROUP_MASK_REGIDS
	.align		4
.L_30:
        /*0048*/ 	.byte	0x04, 0x29
        /*004a*/ 	.short	(.L_32 - .L_31)


	//   ....[0]....
.L_31:
        /*004c*/ 	.word	0xffffffff


	//   ....[1]....
        /*0050*/ 	.word	0xffffffff


	//   ....[2]....
        /*0054*/ 	.word	0xffffffff


	//   ....[3]....
        /*0058*/ 	.word	0xffffffff


	//   ....[4]....
        /*005c*/ 	.word	0xffffffff


	//   ....[5]....
        /*0060*/ 	.word	0xffffffff


	//   ....[6]....
        /*0064*/ 	.word	0xffffffff


	//   ....[7]....
        /*0068*/ 	.word	0xffffffff


	//   ....[8]....
        /*006c*/ 	.word	0xffffffff


	//   ....[9]....
        /*0070*/ 	.word	0xffffffff


	//   ....[10]....
        /*0074*/ 	.word	0xffffffff


	//   ....[11]....
        /*0078*/ 	.word	0xffffffff


	//   ....[12]....
        /*007c*/ 	.word	0xffffffff


	//   ....[13]....
        /*0080*/ 	.word	0xffffffff


	//   ....[14]....
        /*0084*/ 	.word	0xffffffff


	//   ....[15]....
        /*0088*/ 	.word	0xffffffff


	//   ....[16]....
        /*008c*/ 	.word	0xffffffff


	//   ....[17]....
        /*0090*/ 	.word	0xffffffff


	//   ....[18]....
        /*0094*/ 	.word	0xffffffff


	//   ....[19]....
        /*0098*/ 	.word	0xffffffff


	//   ....[20]....
        /*009c*/ 	.word	0xffffffff


	//   ....[21]....
        /*00a0*/ 	.word	0xffffffff


	//----- nvinfo : EIATTR_COOP_GROUP_INSTR_OFFSETS
	.align		4
.L_32:
        /*00a4*/ 	.byte	0x04, 0x28
        /*00a6*/ 	.short	(.L_34 - .L_33)


	//   ....[0]....
.L_33:
        /*00a8*/ 	.word	0x00000050


	//   ....[1]....
        /*00ac*/ 	.word	0x00000080


	//   ....[2]....
        /*00b0*/ 	.word	0x000001b0


	//   ....[3]....
        /*00b4*/ 	.word	0x00000370


	//   ....[4]....
        /*00b8*/ 	.word	0x00000530


	//   ....[5]....
        /*00bc*/ 	.word	0x00000690


	//   ....[6]....
        /*00c0*/ 	.word	0x00001a50


	//   ....[7]....
        /*00c4*/ 	.word	0x00001b00


	//   ....[8]....
        /*00c8*/ 	.word	0x00002350


	//   ....[9]....
        /*00cc*/ 	.word	0x00002480


	//   ....[10]....
        /*00d0*/ 	.word	0x000044f0


	//   ....[11]....
        /*00d4*/ 	.word	0x00004510


	//   ....[12]....
        /*00d8*/ 	.word	0x00004e80


	//   ....[13]....
        /*00dc*/ 	.word	0x00004fc0


	//   ....[14]....
        /*00e0*/ 	.word	0x000079f0


	//   ....[15]....
        /*00e4*/ 	.word	0x00007af0


	//   ....[16]....
        /*00e8*/ 	.word	0x00008440


	//   ....[17]....
        /*00ec*/ 	.word	0x00008560


	//   ....[18]....
        /*00f0*/ 	.word	0x0000a470


	//   ....[19]....
        /*00f4*/ 	.word	0x0000a4b0


	//   ....[20]....
        /*00f8*/ 	.word	0x0000a4f0


	//   ....[21]....
        /*00fc*/ 	.word	0x0000a510


	//----- nvinfo : EIATTR_REG_RECONFIG
	.align		4
.L_34:
        /*0100*/ 	.byte	0x01, 0x54
	.zero		2


	//----- nvinfo : EIATTR_SYSCALL_OFFSETS
	.align		4
        /*0104*/ 	.byte	0x04, 0x46
        /*0106*/ 	.short	(.L_36 - .L_35)


	//   ....[0]....
.L_35:
        /*0108*/ 	.word	0x0000ae50


	//   ....[1]....
        /*010c*/ 	.word	0x0000afb0


	//----- nvinfo : EIATTR_MBARRIER_INSTR_OFFSETS
	.align		4
.L_36:
        /*0110*/ 	.byte	0x04, 0x39
        /*0112*/ 	.short	(.L_38 - .L_37)


	//   ....[0]....
.L_37:
        /*0114*/ 	.word	0x00000320
        /*0118*/ 	.word	0x000000ff
        /*011c*/ 	.word	0x00012050
        /*0120*/ 	.short	0x0100
        /*0122*/ 	.byte	0x06
	.zero		1


	//   ....[1]....
        /*0124*/ 	.word	0x00000330
        /*0128*/ 	.word	0x000000ff
        /*012c*/ 	.word	0x00012060
        /*0130*/ 	.short	0x0100
        /*0132*/ 	.byte	0x06
	.zero		1


	//   ....[2]....
        /*0134*/ 	.word	0x00000340
        /*0138*/ 	.word	0x000000ff
        /*013c*/ 	.word	0x00012058
        /*0140*/ 	.short	0x0100
        /*0142*/ 	.byte	0x06
	.zero		1


	//   ....[3]....
        /*0144*/ 	.word	0x00000350
        /*0148*/ 	.word	0x000000ff
        /*014c*/ 	.word	0x00012068
        /*0150*/ 	.short	0x0100
        /*0152*/ 	.byte	0x06
	.zero		1


	//   ....[4]....
        /*0154*/ 	.word	0x00000480
        /*0158*/ 	.word	0x000000ff
        /*015c*/ 	.word	0x00012000
        /*0160*/ 	.short	0x0100
        /*0162*/ 	.byte	0x06
	.zero		1


	//   ....[5]....
        /*0164*/ 	.word	0x00000490
        /*0168*/ 	.word	0x000000ff
        /*016c*/ 	.word	0x00012028
        /*0170*/ 	.short	0x0100
        /*0172*/ 	.byte	0x06
	.zero		1


	//   ....[6]....
        /*0174*/ 	.word	0x000004a0
        /*0178*/ 	.word	0x000000ff
        /*017c*/ 	.word	0x00012008
        /*0180*/ 	.short	0x0100
        /*0182*/ 	.byte	0x06
	.zero		1


	//   ....[7]....
        /*0184*/ 	.word	0x000004b0
        /*0188*/ 	.word	0x000000ff
        /*018c*/ 	.word	0x00012030
        /*0190*/ 	.short	0x0100
        /*0192*/ 	.byte	0x06
	.zero		1


	//   ....[8]....
        /*0194*/ 	.word	0x000004c0
        /*0198*/ 	.word	0x000000ff
        /*019c*/ 	.word	0x00012010
        /*01a0*/ 	.short	0x0100
        /*01a2*/ 	.byte	0x06
	.zero		1


	//   ....[9]....
        /*01a4*/ 	.word	0x000004d0
        /*01a8*/ 	.word	0x000000ff
        /*01ac*/ 	.word	0x00012038
        /*01b0*/ 	.short	0x0100
        /*01b2*/ 	.byte	0x06
	.zero		1


	//   ....[10]....
        /*01b4*/ 	.word	0x000004e0
        /*01b8*/ 	.word	0x000000ff
        /*01bc*/ 	.word	0x00012018
        /*01c0*/ 	.short	0x0100
        /*01c2*/ 	.byte	0x06
	.zero		1


	//   ....[11]....
        /*01c4*/ 	.word	0x000004f0
        /*01c8*/ 	.word	0x000000ff
        /*01cc*/ 	.word	0x00012040
        /*01d0*/ 	.short	0x0100
        /*01d2*/ 	.byte	0x06
	.zero		1


	//   ....[12]....
        /*01d4*/ 	.word	0x00000500
        /*01d8*/ 	.word	0x000000ff
        /*01dc*/ 	.word	0x00012020
        /*01e0*/ 	.short	0x0100
        /*01e2*/ 	.byte	0x06
	.zero		1


	//   ....[13]....
        /*01e4*/ 	.word	0x00000510
        /*01e8*/ 	.word	0x000000ff
        /*01ec*/ 	.word	0x00012048
        /*01f0*/ 	.short	0x0100
        /*01f2*/ 	.byte	0x06
	.zero		1


	//   ....[14]....
        /*01f4*/ 	.word	0x00000640
        /*01f8*/ 	.word	0x000000ff
        /*01fc*/ 	.word	0x00012070
        /*0200*/ 	.short	0x0100
        /*0202*/ 	.byte	0x06
	.zero		1


	//   ....[15]....
        /*0204*/ 	.word	0x00000650
        /*0208*/ 	.word	0x000000ff
        /*020c*/ 	.word	0x00012080
        /*0210*/ 	.short	0x0100
        /*0212*/ 	.byte	0x06
	.zero		1


	//   ....[16]....
        /*0214*/ 	.word	0x00000660
        /*0218*/ 	.word	0x000000ff
        /*021c*/ 	.word	0x00012078
        /*0220*/ 	.short	0x0100
        /*0222*/ 	.byte	0x06
	.zero		1


	//   ....[17]....
        /*0224*/ 	.word	0x00000670
        /*0228*/ 	.word	0x000000ff
        /*022c*/ 	.word	0x00012088
        /*0230*/ 	.short	0x0100
        /*0232*/ 	.byte	0x06
	.zero		1


	//   ....[18]....
        /*0234*/ 	.word	0x000007b0
        /*0238*/ 	.word	0x000000ff
        /*023c*/ 	.word	0x00012090
        /*0240*/ 	.short	0x0100
        /*0242*/ 	.byte	0x06
	.zero		1


	//   ....[19]....
        /*0244*/ 	.word	0x000007c0
        /*0248*/ 	.word	0x000000ff
        /*024c*/ 	.word	0x00012098
        /*0250*/ 	.short	0x0100
        /*0252*/ 	.byte	0x06
	.zero		1


	//   ....[20]....
        /*0254*/ 	.word	0x000007d0
        /*0258*/ 	.word	0x000000ff
        /*025c*/ 	.word	0x000120a0
        /*0260*/ 	.short	0x0100
        /*0262*/ 	.byte	0x06
	.zero		1


	//   ....[21]....
        /*0264*/ 	.word	0x000007e0
        /*0268*/ 	.word	0x000000ff
        /*026c*/ 	.word	0x000120a8
        /*0270*/ 	.short	0x0100
        /*0272*/ 	.byte	0x06
	.zero		1


	//   ....[22]....
        /*0274*/ 	.word	0x000008e0
        /*0278*/ 	.word	0x000000ff
        /*027c*/ 	.word	0x000120c0
        /*0280*/ 	.short	0x0100
        /*0282*/ 	.byte	0x06
	.zero		1


	//   ....[23]....
        /*0284*/ 	.word	0x000008f0
        /*0288*/ 	.word	0x000000ff
        /*028c*/ 	.word	0x000120d8
        /*0290*/ 	.short	0x0100
        /*0292*/ 	.byte	0x06
	.zero		1


	//   ....[24]....
        /*0294*/ 	.word	0x00000900
        /*0298*/ 	.word	0x000000ff
        /*029c*/ 	.word	0x000120c8
        /*02a0*/ 	.short	0x0100
        /*02a2*/ 	.byte	0x06
	.zero		1


	//   ....[25]....
        /*02a4*/ 	.word	0x00000910
        /*02a8*/ 	.word	0x000000ff
        /*02ac*/ 	.word	0x000120e0
        /*02b0*/ 	.short	0x0100
        /*02b2*/ 	.byte	0x06
	.zero		1


	//   ....[26]....
        /*02b4*/ 	.word	0x00000920
        /*02b8*/ 	.word	0x000000ff
        /*02bc*/ 	.word	0x000120d0
        /*02c0*/ 	.short	0x0100
        /*02c2*/ 	.byte	0x06
	.zero		1


	//   ....[27]....
        /*02c4*/ 	.word	0x00000930
        /*02c8*/ 	.word	0x000000ff
        /*02cc*/ 	.word	0x000120e8
        /*02d0*/ 	.short	0x0100
        /*02d2*/ 	.byte	0x06
	.zero		1


	//   ....[28]....
        /*02d4*/ 	.word	0x00000db0
        /*02d8*/ 	.word	0x000000ff
        /*02dc*/ 	.word	0x00012050
        /*02e0*/ 	.short	0x010a
        /*02e2*/ 	.byte	0x08
	.zero		1


	//   ....[29]....
        /*02e4*/ 	.word	0x00000e30
        /*02e8*/ 	.word	0x000000ff
        /*02ec*/ 	.word	0x00012000
        /*02f0*/ 	.short	0x010a
        /*02f2*/ 	.byte	0x24
	.zero		1


	//   ....[30]....
        /*02f4*/ 	.word	0x00000e80
        /*02f8*/ 	.word	0x000000ff
        /*02fc*/ 	.word	0xfffffff8
        /*0300*/ 	.short	0x010a
        /*0302*/ 	.byte	0x14
	.zero		1


	//   ....[31]....
        /*0304*/ 	.word	0x00003630
        /*0308*/ 	.word	0x00000000
        /*030c*/ 	.word	0x00000000
        /*0310*/ 	.short	0x0101
        /*0312*/ 	.byte	0x15
	.zero		1


	//   ....[32]....
        /*0314*/ 	.word	0x000037e0
        /*0318*/ 	.word	0x000000ff
        /*031c*/ 	.word	0x00012008
        /*0320*/ 	.short	0x010a
        /*0322*/ 	.byte	0x24
	.zero		1


	//   ....[33]....
        /*0324*/ 	.word	0x00004000
        /*0328*/ 	.word	0x000000ff
        /*032c*/ 	.word	0x00000000
        /*0330*/ 	.short	0x0101
        /*0332*/ 	.byte	0x07
	.zero		1


	//   ....[34]....
        /*0334*/ 	.word	0x00004160
        /*0338*/ 	.word	0x000000ff
        /*033c*/ 	.word	0x00012000
        /*0340*/ 	.short	0x010a
        /*0342*/ 	.byte	0x0a
	.zero		1


	//   ....[35]....
        /*0344*/ 	.word	0x00006010
        /*0348*/ 	.word	0x000000ff
        /*034c*/ 	.word	0x00012000
        /*0350*/ 	.short	0x010a
        /*0352*/ 	.byte	0x0a
	.zero		1


	//   ....[36]....
        /*0354*/ 	.word	0x00006450
        /*0358*/ 	.word	0x000000ff
        /*035c*/ 	.word	0x00012000
        /*0360*/ 	.short	0x010a
        /*0362*/ 	.byte	0x0a
	.zero		1


	//   ....[37]....
        /*0364*/ 	.word	0x00006c50
        /*0368*/ 	.word	0x000000ff
        /*036c*/ 	.word	0x00000000
        /*0370*/ 	.short	0x0101
        /*0372*/ 	.byte	0x0a
	.zero		1


	//   ....[38]....
        /*0374*/ 	.word	0x00006d00
        /*0378*/ 	.word	0x000000ff
        /*037c*/ 	.word	0x00000000
        /*0380*/ 	.short	0x0101
        /*0382*/ 	.byte	0x04
	.zero		1


	//   ....[39]....
        /*0384*/ 	.word	0x00006eb0
        /*0388*/ 	.word	0x000000ff
        /*038c*/ 	.word	0x00012000
        /*0390*/ 	.short	0x010a
        /*0392*/ 	.byte	0x0a
	.zero		1


	//   ....[40]....
        /*0394*/ 	.word	0x000097b0
        /*0398*/ 	.word	0x000000ff
        /*039c*/ 	.word	0x00012000
        /*03a0*/ 	.short	0x010a
        /*03a2*/ 	.byte	0x0a
	.zero		1


	//   ....[41]....
        /*03a4*/ 	.word	0x00009a50
        /*03a8*/ 	.word	0x000000ff
        /*03ac*/ 	.word	0x00012000
        /*03b0*/ 	.short	0x010a
        /*03b2*/ 	.byte	0x0a
	.zero		1


	//   ....[42]....
        /*03b4*/ 	.word	0x0000a2b0
        /*03b8*/ 	.word	0x000000ff
        /*03bc*/ 	.word	0x00000000
        /*03c0*/ 	.short	0x0101
        /*03c2*/ 	.byte	0x0a
	.zero		1


	//   ....[43]....
        /*03c4*/ 	.word	0x0000a360
        /*03c8*/ 	.word	0x000000ff
        /*03cc*/ 	.word	0x00000000
        /*03d0*/ 	.short	0x0101
        /*03d2*/ 	.byte	0x04
	.zero		1


	//   ....[44]....
        /*03d4*/ 	.word	0x0000a9c0
        /*03d8*/ 	.word	0x000000ff
        /*03dc*/ 	.word	0x00000008
        /*03e0*/ 	.short	0x010a
        /*03e2*/ 	.byte	0x14
	.zero		1


	//   ....[45]....
        /*03e4*/ 	.word	0x0000b810
        /*03e8*/ 	.word	0x00000000
        /*03ec*/ 	.word	0x00012090
        /*03f0*/ 	.short	0x0101
        /*03f2*/ 	.byte	0x24
	.zero		1


	//   ....[46]....
        /*03f4*/ 	.word	0x0000b960
        /*03f8*/ 	.word	0x00000004
        /*03fc*/ 	.word	0x00012060
        /*0400*/ 	.short	0x010a
        /*0402*/ 	.byte	0x3f
	.zero		1


	//   ....[47]....
        /*0404*/ 	.word	0x0000bc80
        /*0408*/ 	.word	0x00000005
        /*040c*/ 	.word	0x00012028
        /*0410*/ 	.short	0x010a
        /*0412*/ 	.byte	0x3f
	.zero		1


	//   ....[48]....
        /*0414*/ 	.word	0x0000bfa0
        /*0418*/ 	.word	0x00000005
        /*041c*/ 	.word	0x00012060
        /*0420*/ 	.short	0x010a
        /*0422*/ 	.byte	0x3f
	.zero		1


	//   ....[49]....
        /*0424*/ 	.word	0x0000c2f0
        /*0428*/ 	.word	0x00000004
        /*042c*/ 	.word	0x00012028
        /*0430*/ 	.short	0x010a
        /*0432*/ 	.byte	0x3f
	.zero		1


	//   ....[50]....
        /*0434*/ 	.word	0x0000c700
        /*0438*/ 	.word	0x00000006
        /*043c*/ 	.word	0x00012028
        /*0440*/ 	.short	0x010a
        /*0442*/ 	.byte	0x3f
	.zero		1


	//   ....[51]....
        /*0444*/ 	.word	0x0000ca50
        /*0448*/ 	.word	0x00000006
        /*044c*/ 	.word	0x00012028
        /*0450*/ 	.short	0x010a
        /*0452*/ 	.byte	0x3f
	.zero		1


	//   ....[52]....
        /*0454*/ 	.word	0x0000cd90
        /*0458*/ 	.word	0x00000003
        /*045c*/ 	.word	0x00012050
        /*0460*/ 	.short	0x010a
        /*0462*/ 	.byte	0x3f
	.zero		1


	//   ....[53]....
        /*0464*/ 	.word	0x0000cdf0
        /*0468*/ 	.word	0x00000003
        /*046c*/ 	.word	0x00012000
        /*0470*/ 	.short	0x010a
        /*0472*/ 	.byte	0x3f
	.zero		1


	//   ....[54]....
        /*0474*/ 	.word	0x0000ce50
        /*0478*/ 	.word	0x00000003
        /*047c*/ 	.word	0xfffffff8
        /*0480*/ 	.short	0x010a
        /*0482*/ 	.byte	0x3f
	.zero		1


	//   ....[55]....
        /*0484*/ 	.word	0x0000ceb0
        /*0488*/ 	.word	0x00000009
        /*048c*/ 	.word	0x00012008
        /*0490*/ 	.short	0x010a
        /*0492*/ 	.byte	0x3f
	.zero		1


	//   ....[56]....
        /*0494*/ 	.word	0x0000cf10
        /*0498*/ 	.word	0x00000008
        /*049c*/ 	.word	0x00012000
        /*04a0*/ 	.short	0x010a
        /*04a2*/ 	.byte	0x3f
	.zero		1


	//   ....[57]....
        /*04a4*/ 	.word	0x0000cf70
        /*04a8*/ 	.word	0x00000008
        /*04ac*/ 	.word	0x00012000
        /*04b0*/ 	.short	0x010a
        /*04b2*/ 	.byte	0x3f
	.zero		1


	//   ....[58]....
        /*04b4*/ 	.word	0x0000cfd0
        /*04b8*/ 	.word	0x0000000c
        /*04bc*/ 	.word	0x00012000
        /*04c0*/ 	.short	0x010a
        /*04c2*/ 	.byte	0x3f
	.zero		1


	//   ....[59]....
        /*04c4*/ 	.word	0x0000d030
        /*04c8*/ 	.word	0x00000009
        /*04cc*/ 	.word	0x00012000
        /*04d0*/ 	.short	0x010a
        /*04d2*/ 	.byte	0x3f
	.zero		1


	//   ....[60]....
        /*04d4*/ 	.word	0x0000d090
        /*04d8*/ 	.word	0x00000003
        /*04dc*/ 	.word	0x00000008
        /*04e0*/ 	.short	0x010a
        /*04e2*/ 	.byte	0x3f
	.zero		1


	//   ....[61]....
        /*04e4*/ 	.word	0x0000d0e0
        /*04e8*/ 	.word	0x00000004
        /*04ec*/ 	.word	0x00012060
        /*04f0*/ 	.short	0x010a
        /*04f2*/ 	.byte	0x3f
	.zero		1


	//   ....[62]....
        /*04f4*/ 	.word	0x0000d130
        /*04f8*/ 	.word	0x00000005
        /*04fc*/ 	.word	0x00012028
        /*0500*/ 	.short	0x010a
        /*0502*/ 	.byte	0x3f
	.zero		1


	//   ....[63]....
        /*0504*/ 	.word	0x0000d180
        /*0508*/ 	.word	0x00000005
        /*050c*/ 	.word	0x00012060
        /*0510*/ 	.short	0x010a
        /*0512*/ 	.byte	0x3f
	.zero		1


	//   ....[64]....
        /*0514*/ 	.word	0x0000d1d0
        /*0518*/ 	.word	0x00000004
        /*051c*/ 	.word	0x00012028
        /*0520*/ 	.short	0x010a
        /*0522*/ 	.byte	0x3f
	.zero		1


	//   ....[65]....
        /*0524*/ 	.word	0x0000d220
        /*0528*/ 	.word	0x00000006
        /*052c*/ 	.word	0x00012028
        /*0530*/ 	.short	0x010a
        /*0532*/ 	.byte	0x3f
	.zero		1


	//   ....[66]....
        /*0534*/ 	.word	0x0000d270
        /*0538*/ 	.word	0x00000006
        /*053c*/ 	.word	0x00012028
        /*0540*/ 	.short	0x010a
        /*0542*/ 	.byte	0x3f
	.zero		1


	//----- nvinfo : EIATTR_NUM_MBARRIERS
	.align		4
.L_38:
        /*0544*/ 	.byte	0x03, 0x38
        /*0546*/ 	.short	0x001c


	//----- nvinfo : EIATTR_EXIT_INSTR_OFFSETS
	.align		4
        /*0548*/ 	.byte	0x04, 0x1c
        /*054a*/ 	.short	(.L_40 - .L_39)


	//   ....[0]....
.L_39:
        /*054c*/ 	.word	0x000009d0


	//   ....[1]....
        /*0550*/ 	.word	0x0000b820


	//   ....[2]....
        /*0554*/ 	.word	0x0000b860


	//   ....[3]....
        /*0558*/ 	.word	0x0000c5d0


	//   ....[4]....
        /*055c*/ 	.word	0x0000cd70


	//----- nvinfo : EIATTR_MAX_THREADS
	.align		4
.L_40:
        /*0560*/ 	.byte	0x04, 0x05
        /*0562*/ 	.short	(.L_42 - .L_41)
.L_41:
        /*0564*/ 	.word	0x00000180
        /*0568*/ 	.word	0x00000001
        /*056c*/ 	.word	0x00000001


	//----- nvinfo : EIATTR_CRS_STACK_SIZE
	.align		4
.L_42:
        /*0570*/ 	.byte	0x04, 0x1e
        /*0572*/ 	.short	(.L_44 - .L_43)
.L_43:
        /*0574*/ 	.word	0x00000000


	//----- nvinfo : EIATTR_CBANK_PARAM_SIZE
	.align		4
.L_44:
        /*0578*/ 	.byte	0x03, 0x19
        /*057a*/ 	.short	0x0870


	//----- nvinfo : EIATTR_PARAM_CBANK
	.align		4
        /*057c*/ 	.byte	0x04, 0x0a
        /*057e*/ 	.short	(.L_46 - .L_45)
	.align		4
.L_45:
        /*0580*/ 	.word	index@(.nv.constant0._ZN7cutlass13device_kernelINS_4fmha6kernel28FmhaKernelTmaWarpSpecializedINS1_10collective30FmhaMainloopTmaWarpSpecializedINS_10bfloat16_tEffN4cute5tupleIJNS7_1CILi128EEESA_NS9_ILi48EEEEEENS8_IJiNS9_ILi1EEENS8_IJiiEEEEEESF_SF_NS4_14ResidualFusionEJEEENS4_15FmhaFwdEpilogueIS6_fNS8_IJNS9_ILi64EEESB_SA_EEEEENS2_23IndividualTileSchedulerEJEEEEEvNT_6ParamsE)
        /*0584*/ 	.short	0x0210
        /*0586*/ 	.short	0x0870


	//----- nvinfo : EIATTR_SW_WAR
	.align		4
.L_46:
        /*0588*/ 	.byte	0x04, 0x36
        /*058a*/ 	.short	(.L_48 - .L_47)
.L_47:
        /*058c*/ 	.word	0x00000008
.L_48:


//--------------------- .nv.callgraph             --------------------------
	.section	.nv.callgraph,"",@"SHT_CUDA_CALLGRAPH"
	.align	4
	.sectionentsize	8
	.align		4
        /*0000*/ 	.word	0x00000000
	.align		4
        /*0004*/ 	.word	0xffffffff
	.align		4
        /*0008*/ 	.word	index@(_ZN7cutlass13device_kernelINS_4fmha6kernel28FmhaKernelTmaWarpSpecializedINS1_10collective30FmhaMainloopTmaWarpSpecializedINS_10bfloat16_tEffN4cute5tupleIJNS7_1CILi128EEESA_NS9_ILi48EEEEEENS8_IJiNS9_ILi1EEENS8_IJiiEEEEEESF_SF_NS4_14ResidualFusionEJEEENS4_15FmhaFwdEpilogueIS6_fNS8_IJNS9_ILi64EEESB_SA_EEEEENS2_23IndividualTileSchedulerEJEEEEEvNT_6ParamsE)
	.align		4
        /*000c*/ 	.word	index@(__assertfail)
	.align		4
        /*0010*/ 	.word	0x00000000
	.align		4
        /*0014*/ 	.word	0xfffffffe
	.align		4
        /*0018*/ 	.word	0x00000000
	.align		4
        /*001c*/ 	.word	0xfffffffd
	.align		4
        /*0020*/ 	.word	0x00000000
	.align		4
        /*0024*/ 	.word	0xfffffffc


//--------------------- .nv.constant4             --------------------------
	.section	.nv.constant4,"a",@progbits
	.align	8
	.align		8
.nv.constant4:
        /*0000*/ 	.dword	__assertfail
	.align		8
        /*0008*/ 	.dword	__unnamed_1
	.align		8
        /*0010*/ 	.dword	__unnamed_2
	.align		8
        /*0018*/ 	.dword	_ZN39_INTERNAL_175e25ea_4_k_cu_717f97b1_31184cuda3std3__45__cpo5beginE
	.align		8
        /*0020*/ 	.dword	_ZN39_INTERNAL_175e25ea_4_k_cu_717f97b1_31184cuda3std3__45__cpo3endE
	.align		8
        /*0028*/ 	.dword	_ZN39_INTERNAL_175e25ea_4_k_cu_717f97b1_31184cuda3std3__45__cpo6cbeginE
	.align		8
        /*0030*/ 	.dword	_ZN39_INTERNAL_175e25ea_4_k_cu_717f97b1_31184cuda3std3__45__cpo4cendE
	.align		8
        /*0038*/ 	.dword	_ZN39_INTERNAL_175e25ea_4_k_cu_717f97b1_31184cuda3std3__441_GLOBAL__N__175e25ea_4_k_cu_717f97b1_31186ignoreE
	.align		8
        /*0040*/ 	.dword	_ZN39_INTERNAL_175e25ea_4_k_cu_717f97b1_31184cuda3std3__419piecewise_constructE
	.align		8
        /*0048*/ 	.dword	_ZN39_INTERNAL_175e25ea_4_k_cu_717f97b1_31184cuda3std3__48in_placeE
	.align		8
        /*0050*/ 	.dword	_ZN39_INTERNAL_175e25ea_4_k_cu_717f97b1_31184cuda3std6ranges3__45__cpo4swapE
	.align		8
        /*0058*/ 	.dword	_ZN39_INTERNAL_175e25ea_4_k_cu_717f97b1_31184cuda3std6ranges3__45__cpo9iter_moveE
	.align		8
        /*0060*/ 	.dword	_ZN39_INTERNAL_175e25ea_4_k_cu_717f97b1_31184cute7productE
	.align		8
        /*0068*/ 	.dword	_ZN39_INTERNAL_175e25ea_4_k_cu_717f97b1_31184cute1_E
	.align		8
        /*0070*/ 	.dword	$str$24
	.align		8
        /*0078*/ 	.dword	$str$25


//--------------------- .text._ZN7cutlass13device_kernelINS_4fmha6kernel28FmhaKernelTmaWarpSpecializedINS1_10collective30FmhaMainloopTmaWarpSpecializedINS_10bfloat16_tEffN4cute5tupleIJNS7_1CILi128EEESA_NS9_ILi48EEEEEENS8_IJiNS9_ILi1EEENS8_IJiiEEEEEESF_SF_NS4_14ResidualFusionEJEEENS4_15FmhaFwdEpilogueIS6_fNS8_IJNS9_ILi64EEESB_SA_EEEEENS2_23IndividualTileSchedulerEJEEEEEvNT_6ParamsE --------------------------
	.section	.text._ZN7cutlass13device_kernelINS_4fmha6kernel28FmhaKernelTmaWarpSpecializedINS1_10collective30FmhaMainloopTmaWarpSpecializedINS_10bfloat16_tEffN4cute5tupleIJNS7_1CILi128EEESA_NS9_ILi48EEEEEENS8_IJiNS9_ILi1EEENS8_IJiiEEEEEESF_SF_NS4_14ResidualFusionEJEEENS4_15FmhaFwdEpilogueIS6_fNS8_IJNS9_ILi64EEESB_SA_EEEEENS2_23IndividualTileSchedulerEJEEEEEvNT_6ParamsE,"ax",@progbits
	.align	128
.text._ZN7cutlass13device_kernelINS_4fmha6kernel28FmhaKernelTmaWarpSpecializedINS1_10collective30FmhaMainloopTmaWarpSpecializedINS_10bfloat16_tEffN4cute5tupleIJNS7_1CILi128EEESA_NS9_ILi48EEEEEENS8_IJiNS9_ILi1EEENS8_IJiiEEEEEESF_SF_NS4_14ResidualFusionEJEEENS4_15FmhaFwdEpilogueIS6_fNS8_IJNS9_ILi64EEESB_SA_EEEEENS2_23IndividualTileSchedulerEJEEEEEvNT_6ParamsE:
        .type           _ZN7cutlass13device_kernelINS_4fmha6kernel28FmhaKernelTmaWarpSpecializedINS1_10collective30FmhaMainloopTmaWarpSpecializedINS_10bfloat16_tEffN4cute5tupleIJNS7_1CILi128EEESA_NS9_ILi48EEEEEENS8_IJiNS9_ILi1EEENS8_IJiiEEEEEESF_SF_NS4_14ResidualFusionEJEEENS4_15FmhaFwdEpilogueIS6_fNS8_IJNS9_ILi64EEESB_SA_EEEEENS2_23IndividualTileSchedulerEJEEEEEvNT_6ParamsE,@function
        .size           _ZN7cutlass13device_kernelINS_4fmha6kernel28FmhaKernelTmaWarpSpecializedINS1_10collective30FmhaMainloopTmaWarpSpecializedINS_10bfloat16_tEffN4cute5tupleIJNS7_1CILi128EEESA_NS9_ILi48EEEEEENS8_IJiNS9_ILi1EEENS8_IJiiEEEEEESF_SF_NS4_14ResidualFusionEJEEENS4_15FmhaFwdEpilogueIS6_fNS8_IJNS9_ILi64EEESB_SA_EEEEENS2_23IndividualTileSchedulerEJEEEEEvNT_6ParamsE,(.L_x_121 - _ZN7cutlass13device_kernelINS_4fmha6kernel28FmhaKernelTmaWarpSpecializedINS1_10collective30FmhaMainloopTmaWarpSpecializedINS_10bfloat16_tEffN4cute5tupleIJNS7_1CILi128EEESA_NS9_ILi48EEEEEENS8_IJiNS9_ILi1EEENS8_IJiiEEEEEESF_SF_NS4_14ResidualFusionEJEEENS4_15FmhaFwdEpilogueIS6_fNS8_IJNS9_ILi64EEESB_SA_EEEEENS2_23IndividualTileSchedulerEJEEEEEvNT_6ParamsE)
        .other          _ZN7cutlass13device_kernelINS_4fmha6kernel28FmhaKernelTmaWarpSpecializedINS1_10collective30FmhaMainloopTmaWarpSpecializedINS_10bfloat16_tEffN4cute5tupleIJNS7_1CILi128EEESA_NS9_ILi48EEEEEENS8_IJiNS9_ILi1EEENS8_IJiiEEEEEESF_SF_NS4_14ResidualFusionEJEEENS4_15FmhaFwdEpilogueIS6_fNS8_IJNS9_ILi64EEESB_SA_EEEEENS2_23IndividualTileSchedulerEJEEEEEvNT_6ParamsE,@"STO_CUDA_ENTRY STV_DEFAULT"
_ZN7cutlass13device_kernelINS_4fmha6kernel28FmhaKernelTmaWarpSpecializedINS1_10collective30FmhaMainloopTmaWarpSpecializedINS_10bfloat16_tEffN4cute5tupleIJNS7_1CILi128EEESA_NS9_ILi48EEEEEENS8_IJiNS9_ILi1EEENS8_IJiiEEEEEESF_SF_NS4_14ResidualFusionEJEEENS4_15FmhaFwdEpilogueIS6_fNS8_IJNS9_ILi64EEESB_SA_EEEEENS2_23IndividualTileSchedulerEJEEEEEvNT_6ParamsE:
[----:B------:R-:W1:Y:S01]  /*0000*/  LDC R1, c[0x0][0x28] ;  /* 0x00000a00ff017b82 */ /* 0x000e620000000800 */
[----:B------:R-:W2:Y:S01]  /*0010*/  S2R R0, SR_TID.X ;  /* 0x0000000000007919 */ /* 0x000ea20000002100 */
[----:B------:R-:W-:Y:S01]  /*0020*/  ELECT P1, URZ, PT ;  /* 0x00000000003f782f */ /* 0x000fe20003820000 */
[----:B------:R-:W-:Y:S01]  /*0030*/  BSSY B0, `(.L_x_0) ;  /* 0x0000017000007945 */ /* 0x000fe20003800000 */
[----:B--2---:R-:W-:-:S05]  /*0040*/  SHF.R.U32.HI R2, RZ, 0x5, R0 ;  /* 0x00000005ff027819 */ /* 0x004fca0000011600 */
[----:B------:R-:W2:Y:S02]  /*0050*/  SHFL.IDX PT, R3, R2, RZ, 0x1f ;  /* 0x00001fff02037589 */ /* 0x000ea400000e0000 */
[----:B--2---:R-:W-:Y:S02]  /*0060*/  R2UR UR4, R3 ;  /* 0x00000000030472ca */ /* 0x004fe400000e0000 */
[----:B------:R-:W-:-:S06]  /*0070*/  SHF.R.U32.HI R3, RZ, 0x7, R0 ;  /* 0x00000007ff037819 */ /* 0x000fcc0000011600 */
[----:B------:R-:W2:Y:S05]  /*0080*/  SHFL.IDX PT, R3, R3, RZ, 0x1f ;  /* 0x00001fff03037589 */ /* 0x000eaa00000e0000 */
[----:B------:R-:W-:Y:S02]  /*0090*/  USHF.R.S32.HI UR5, URZ, 0x1f, UR4 ;  /* 0x0000001f3f057899 */ /* 0x000fe40008011404 */
[----:B------:R-:W-:Y:S02]  /*00a0*/  ISETP.NE.OR P0, PT, RZ, UR4, !P1 ;  /* 0x00000004ff007c0c */ /* 0x000fe4000cf05670 */
[----:B------:R-:W-:-:S04]  /*00b0*/  ULEA.HI UR5, UR5, UR4, URZ, 0x2 ;  /* 0x0000000405057291 */ /* 0x000fc8000f8f103f */
[----:B------:R-:W-:-:S04]  /*00c0*/  ULOP3.LUT UR5, UR5, 0xfffffffc, URZ, 0xc0, !UPT ;  /* 0xfffffffc05057892 */ /* 0x000fc8000f8ec03f */
[----:B------:R-:W-:-:S03]  /*00d0*/  UIADD3 UR5, UR4, -UR5, URZ ;  /* 0x8000000504057290 */ /* 0x000fc6000fffe03f */
[----:B-1----:R-:W-:Y:S09]  /*00e0*/  @P0 BRA `(.L_x_1) ;  /* 0x00000000002c0947 */ /* 0x002ff20003800000 */
[----:B------:R-:W-:Y:S02]  /*00f0*/  ULDC.64 UR6, c[0x0][0x198] ;  /* 0x0000660000067ab9 */ /* 0x000fe40000000a00 */
[----:B------:R-:W-:Y:S02]  /*0100*/  UIADD3 UR8, UP0, UR6, 0xf0, URZ ;  /* 0x000000f006087890 */ /* 0x000fe4000ff1e03f */
[----:B------:R-:W-:Y:S02]  /*0110*/  UIADD3 UR10, UP1, UR6, 0x1f0, URZ ;  /* 0x000001f0060a7890 */ /* 0x000fe4000ff3e03f */
[----:B------:R-:W-:Y:S02]  /*0120*/  UIADD3 UR6, UP2, UR6, 0x2f0, URZ ;  /* 0x000002f006067890 */ /* 0x000fe4000ff5e03f */
[----:B------:R-:W-:Y:S02]  /*0130*/  UIADD3.X UR9, URZ, UR7, URZ, UP0, !UPT ;  /* 0x000000073f097290 */ /* 0x000fe400087fe43f */
[----:B------:R-:W-:-:S02]  /*0140*/  UIADD3.X UR11, URZ, UR7, URZ, UP1, !UPT ;  /* 0x000000073f0b7290 */ /* 0x000fc40008ffe43f */
[----:B------:R-:W-:-:S05]  /*0150*/  UIADD3.X UR7, URZ, UR7, URZ, UP2, !UPT ;  /* 0x000000073f077290 */ /* 0x000fca00097fe43f */
[----:B------:R1:W-:Y:S02]  /*0160*/  UTMACCTL.PF [UR8] ;  /* 0x00000000080079b9 */ /* 0x0003e40008040000 */
[----:B------:R1:W-:Y:S02]  /*0170*/  UTMACCTL.PF [UR10] ;  /* 0x000000000a0079b9 */ /* 0x0003e40008040000 */
[----:B------:R1:W-:Y:S02]  /*0180*/  UTMACCTL.PF [UR6] ;  /* 0x00000000060079b9 */ /* 0x0003e40008040000 */
[----:B-1----:R-:W-:Y:S01]  /*0190*/  NOP ;  /* 0x0000000000007918 */ /* 0x002fe20000000000 */
.L_x_1:
[----:B------:R-:W-:Y:S05]  /*01a0*/  BSYNC B0 ;  /* 0x0000000000007941 */ /* 0x000fea0003800000 */
.L_x_0:
[----:B------:R-:W1:Y:S01]  /*01b0*/  SHFL.IDX PT, R4, R2, RZ, 0x1f ;  /* 0x00001fff02047589 */ /* 0x000e6200000e0000 */
[----:B--2---:R-:W-:Y:S01]  /*01c0*/  R2UR UR37, R3 ;  /* 0x00000000032572ca */ /* 0x004fe200000e0000 */
[----:B------:R-:W-:-:S12]  /*01d0*/  UISETP.NE.AND UP0, UPT, UR5, 0x1, UPT ;  /* 0x000000010500788c */ /* 0x000fd8000bf05270 */
[----:B------:R-:W-:Y:S02]  /*01e0*/  UIADD3 UR7, UR37, -0x1, URZ ;  /* 0xffffffff25077890 */ /* 0x000fe4000fffe03f */
[----:B------:R-:W-:Y:S02]  /*01f0*/  UISETP.EQ.AND UP0, UPT, UR37, URZ, !UP0 ;  /* 0x0000003f2500728c */ /* 0x000fe4000c702270 */
[----:B------:R-:W-:Y:S02]  /*0200*/  UISETP.GE.U32.AND UP1, UPT, UR7, 0x4, UPT ;  /* 0x000000040700788c */ /* 0x000fe4000bf26070 */
[----:B------:R-:W-:Y:S01]  /*0210*/  USEL UR4, URZ, 0x1, !UP0 ;  /* 0x000000013f047887 */ /* 0x000fe2000c000000 */
[----:B-1----:R-:W-:-:S03]  /*0220*/  ISETP.NE.AND P0, PT, R4, RZ, PT ;  /* 0x000000ff0400720c */ /* 0x002fc60003f05270 */
[----:B------:R-:W-:-:S10]  /*0230*/  USEL UR4, UR4, 0x2, UP1 ;  /* 0x0000000204047887 */ /* 0x000fd40008800000 */
[----:B------:R-:W-:Y:S05]  /*0240*/  @P0 BRA `(.L_x_2) ;  /* 0x0000000000480947 */ /* 0x000fea0003800000 */
[----:B------:R-:W1:Y:S01]  /*0250*/  S2UR UR8, SR_CgaCtaId ;  /* 0x00000000000879c3 */ /* 0x000e620000008800 */
[----:B------:R-:W-:Y:S01]  /*0260*/  UMOV UR6, 0x400 ;  /* 0x0000040000067882 */ /* 0x000fe20000000000 */
[----:B------:R-:W-:Y:S01]  /*0270*/  UMOV UR9, 0x1 ;  /* 0x0000000100097882 */ /* 0x000fe20000000000 */
[----:B------:R-:W-:Y:S01]  /*0280*/  UMOV UR10, 0x80 ;  /* 0x00000080000a7882 */ /* 0x000fe20000000000 */
[----:B------:R-:W-:Y:S01]  /*0290*/  ELECT P0, URZ, PT ;  /* 0x00000000003f782f */ /* 0x000fe20003800000 */
[----:B------:R-:W-:-:S04]  /*02a0*/  UIADD3 UR10, -UR10, 0x100000, URZ ;  /* 0x001000000a0a7890 */ /* 0x000fc8000fffe13f */
[----:B------:R-:W-:Y:S02]  /*02b0*/  USHF.L.U32 UR11, UR10, 0xb, URZ ;  /* 0x0000000b0a0b7899 */ /* 0x000fe4000800063f */
[----:B------:R-:W-:Y:S02]  /*02c0*/  USHF.L.U32 UR10, UR10, 0x1, URZ ;  /* 0x000000010a0a7899 */ /* 0x000fe4000800063f */
[----:B-1----:R-:W-:Y:S02]  /*02d0*/  ULEA UR6, UR8, UR6, 0x18 ;  /* 0x0000000608067291 */ /* 0x002fe4000f8ec03f */
[----:B------:R-:W-:-:S04]  /*02e0*/  UIADD3 UR8, -UR9, 0x100000, URZ ;  /* 0x0010000009087890 */ /* 0x000fc8000fffe13f */
[----:B------:R-:W-:Y:S02]  /*02f0*/  USHF.L.U32 UR9, UR8, 0xb, URZ ;  /* 0x0000000b08097899 */ /* 0x000fe4000800063f */
[----:B------:R-:W-:Y:S01]  /*0300*/  USHF.L.U32 UR8, UR8, 0x1, URZ ;  /* 0x0000000108087899 */ /* 0x000fe2000800063f */
[----:B------:R-:W1:Y:S11]  /*0310*/  FENCE.VIEW.ASYNC.S ;  /* 0x00000000000073c6 */ /* 0x000e760000000000 */
[----:B-1----:R1:W2:Y:S01]  /*0320*/  SYNCS.EXCH.64 URZ, [UR6+0x12050], UR8 ;  /* 0x01205008063f75b2 */ /* 0x0022a20008000100 */
[----:B------:R1:W3:Y:S01]  /*0330*/  SYNCS.EXCH.64 URZ, [UR6+0x12060], UR10 ;  /* 0x0120600a063f75b2 */ /* 0x0002e20008000100 */
[----:B------:R1:W4:Y:S01]  /*0340*/  SYNCS.EXCH.64 URZ, [UR6+0x12058], UR8 ;  /* 0x01205808063f75b2 */ /* 0x0003220008000100 */
[----:B------:R1:W1:Y:S01]  /*0350*/  SYNCS.EXCH.64 URZ, [UR6+0x12068], UR10 ;  /* 0x0120680a063f75b2 */ /* 0x0002620008000100 */
[----:B------:R-:W-:Y:S01]  /*0360*/  NOP ;  /* 0x0000000000007918 */ /* 0x000fe20000000000 */
.L_x_2:
[----:B------:R-:W5:Y:S01]  /*0370*/  SHFL.IDX PT, R3, R2, RZ, 0x1f ;  /* 0x00001fff02037589 */ /* 0x000f6200000e0000 */
[----:B------:R-:W-:Y:S01]  /*0380*/  NOP ;  /* 0x0000000000007918 */ /* 0x000fe20000000000 */
[----:B-----5:R-:W-:-:S13]  /*0390*/  ISETP.NE.AND P0, PT, R3, RZ, PT ;  /* 0x000000ff0300720c */ /* 0x020fda0003f05270 */
[----:B------:R-:W-:Y:S05]  /*03a0*/  @P0 BRA `(.L_x_3) ;  /* 0x0000000000600947 */ /* 0x000fea0003800000 */
[----:B-1----:R-:W1:Y:S01]  /*03b0*/  S2UR UR8, SR_CgaCtaId ;  /* 0x00000000000879c3 */ /* 0x002e620000008800 */
[----:B------:R-:W-:Y:S01]  /*03c0*/  UMOV UR6, 0x400 ;  /* 0x0000040000067882 */ /* 0x000fe20000000000 */
[----:B------:R-:W-:Y:S01]  /*03d0*/  UMOV UR10, 0x1 ;  /* 0x00000001000a7882 */ /* 0x000fe20000000000 */
[----:B------:R-:W-:Y:S01]  /*03e0*/  UMOV UR9, 0x100 ;  /* 0x0000010000097882 */ /* 0x000fe20000000000 */
[----:B------:R-:W-:-:S04]  /*03f0*/  UIADD3 UR10, -UR10, 0x100000, URZ ;  /* 0x001000000a0a7890 */ /* 0x000fc8000fffe13f */
[----:B------:R-:W-:Y:S02]  /*0400*/  USHF.L.U32 UR11, UR10, 0xb, URZ ;  /* 0x0000000b0a0b7899 */ /* 0x000fe4000800063f */
[----:B------:R-:W-:Y:S01]  /*0410*/  USHF.L.U32 UR10, UR10, 0x1, URZ ;  /* 0x000000010a0a7899 */ /* 0x000fe2000800063f */
[----:B------:R-:W-:Y:S01]  /*0420*/  ELECT P0, URZ, PT ;  /* 0x00000000003f782f */ /* 0x000fe20003800000 */
[----:B-1----:R-:W-:Y:S02]  /*0430*/  ULEA UR6, UR8, UR6, 0x18 ;  /* 0x0000000608067291 */ /* 0x002fe4000f8ec03f */
[----:B------:R-:W-:-:S04]  /*0440*/  UIADD3 UR8, -UR9, 0x100000, URZ ;  /* 0x0010000009087890 */ /* 0x000fc8000fffe13f */
[----:B------:R-:W-:Y:S02]  /*0450*/  USHF.L.U32 UR9, UR8, 0xb, URZ ;  /* 0x0000000b08097899 */ /* 0x000fe4000800063f */
[----:B------:R-:W-:Y:S01]  /*0460*/  USHF.L.U32 UR8, UR8, 0x1, URZ ;  /* 0x0000000108087899 */ /* 0x000fe2000800063f */
[----:B------:R-:W1:Y:S03]  /*0470*/  FENCE.VIEW.ASYNC.S ;  /* 0x00000000000073c6 */ /* 0x000e660000000000 */
[----:B-1----:R1:W1:Y:S08]  /*0480*/  SYNCS.EXCH.64 URZ, [UR6+0x12000], UR10 ;  /* 0x0120000a063f75b2 */ /* 0x0022700008000100 */
[----:B------:R1:W1:Y:S01]  /*0490*/  SYNCS.EXCH.64 URZ, [UR6+0x12028], UR8 ;  /* 0x01202808063f75b2 */ /* 0x0002620008000100 */
        /* <DEDUP_REMOVED lines=8> */
[----:B------:R-:W-:Y:S01]  /*0520*/  NOP ;  /* 0x0000000000007918 */ /* 0x000fe20000000000 */
.L_x_3:
        /* <DEDUP_REMOVED lines=21> */
[----:B------:R-:W-:Y:S01]  /*0680*/  NOP ;  /* 0x0000000000007918 */ /* 0x000fe20000000000 */
.L_x_4:
[----:B------:R-:W5:Y:S01]  /*0690*/  SHFL.IDX PT, R3, R2, RZ, 0x1f ;  /* 0x00001fff02037589 */ /* 0x000f6200000e0000 */
[----:B------:R-:W-:Y:S01]  /*06a0*/  ELECT P0, URZ, PT ;  /* 0x00000000003f782f */ /* 0x000fe20003800000 */
[----:B------:R-:W-:Y:S01]  /*06b0*/  NOP ;  /* 0x0000000000007918 */ /* 0x000fe20000000000 */
[----:B-1----:R-:W-:Y:S02]  /*06c0*/  UMOV UR8, 0x80 ;  /* 0x0000008000087882 */ /* 0x002fe40000000000 */
[C---:B-----5:R-:W-:Y:S02]  /*06d0*/  ISETP.NE.OR P0, PT, R3.reuse, RZ, !P0 ;  /* 0x000000ff0300720c */ /* 0x060fe40004705670 */
[----:B------:R-:W-:-:S11]  /*06e0*/  ISETP.NE.AND P2, PT, R3, RZ, PT ;  /* 0x000000ff0300720c */ /* 0x000fd60003f45270 */
[----:B------:R-:W-:Y:S01]  /*06f0*/  VOTEU.ALL UP0, P0 ;  /* 0x00000000003f7886 */ /* 0x000fe20000000000 */
[----:B------:R-:W-:Y:S01]  /*0700*/  VOTEU.ALL UP1, P0 ;  /* 0x00000000003f7886 */ /* 0x000fe20000020000 */
[----:B------:R-:W-:Y:S01]  /*0710*/  VOTEU.ALL UP2, P0 ;  /* 0x00000000003f7886 */ /* 0x000fe20000040000 */
[----:B------:R-:W-:Y:S02]  /*0720*/  VOTEU.ALL UP3, P0 ;  /* 0x00000000003f7886 */ /* 0x000fe40000060000 */
[----:B------:R-:W1:Y:S01]  /*0730*/  @!UP0 S2UR UR10, SR_CgaCtaId ;  /* 0x00000000000a89c3 */ /* 0x000e620000008800 */
[----:B------:R-:W-:Y:S01]  /*0740*/  @!UP0 UMOV UR6, 0x400 ;  /* 0x0000040000068882 */ /* 0x000fe20000000000 */
[----:B------:R-:W-:-:S04]  /*0750*/  @!UP0 UIADD3 UR8, -UR8, 0x100000, URZ ;  /* 0x0010000008088890 */ /* 0x000fc8000fffe13f */
[----:B------:R-:W-:Y:S02]  /*0760*/  @!UP0 USHF.L.U32 UR9, UR8, 0xb, URZ ;  /* 0x0000000b08098899 */ /* 0x000fe4000800063f */
[----:B------:R-:W-:Y:S02]  /*0770*/  @!UP0 USHF.L.U32 UR8, UR8, 0x1, URZ ;  /* 0x0000000108088899 */ /* 0x000fe4000800063f */
[----:B-1----:R-:W-:Y:S01]  /*0780*/  @!UP0 ULEA UR6, UR10, UR6, 0x18 ;  /* 0x000000060a068291 */ /* 0x002fe2000f8ec03f */
[----:B------:R-:W-:Y:S01]  /*0790*/  VOTEU.ALL UP0, P0 ;  /* 0x00000000003f7886 */ /* 0x000fe20000000000 */
[----:B------:R-:W1:Y:S10]  /*07a0*/  FENCE.VIEW.ASYNC.S ;  /* 0x00000000000073c6 */ /* 0x000e740000000000 */
[----:B-1----:R1:W1:Y:S01]  /*07b0*/  @!UP0 SYNCS.EXCH.64 URZ, [UR6+0x12090], UR8 ;  /* 0x01209008063f85b2 */ /* 0x0022620008000100 */
[----:B------:R1:W1:Y:S01]  /*07c0*/  @!UP1 SYNCS.EXCH.64 URZ, [UR6+0x12098], UR8 ;  /* 0x01209808063f95b2 */ /* 0x0002620008000100 */
[----:B------:R1:W1:Y:S01]  /*07d0*/  @!UP2 SYNCS.EXCH.64 URZ, [UR6+0x120a0], UR8 ;  /* 0x0120a008063fa5b2 */ /* 0x0002620008000100 */
[----:B------:R1:W1:Y:S01]  /*07e0*/  @!UP3 SYNCS.EXCH.64 URZ, [UR6+0x120a8], UR8 ;  /* 0x0120a808063fb5b2 */ /* 0x0002620008000100 */
[----:B------:R-:W-:Y:S01]  /*07f0*/  NOP ;  /* 0x0000000000007918 */ /* 0x000fe20000000000 */
[----:B------:R-:W-:Y:S05]  /*0800*/  @P2 BRA `(.L_x_5) ;  /* 0x0000000000502947 */ /* 0x000fea0003800000 */
[----:B-1----:R-:W1:Y:S01]  /*0810*/  S2UR UR8, SR_CgaCtaId ;  /* 0x00000000000879c3 */ /* 0x002e620000008800 */
        /* <DEDUP_REMOVED lines=12> */
[----:B-1----:R1:W1:Y:S01]  /*08e0*/  SYNCS.EXCH.64 URZ, [UR6+0x120c0], UR8 ;  /* 0x0120c008063f75b2 */ /* 0x0022620008000100 */
[----:B------:R1:W1:Y:S01]  /*08f0*/  SYNCS.EXCH.64 URZ, [UR6+0x120d8], UR10 ;  /* 0x0120d80a063f75b2 */ /* 0x0002620008000100 */
[----:B------:R1:W1:Y:S01]  /*0900*/  SYNCS.EXCH.64 URZ, [UR6+0x120c8], UR8 ;  /* 0x0120c808063f75b2 */ /* 0x0002620008000100 */
[----:B------:R1:W1:Y:S01]  /*0910*/  SYNCS.EXCH.64 URZ, [UR6+0x120e0], UR10 ;  /* 0x0120e00a063f75b2 */ /* 0x0002620008000100 */
[----:B------:R1:W1:Y:S01]  /*0920*/  SYNCS.EXCH.64 URZ, [UR6+0x120d0], UR8 ;  /* 0x0120d008063f75b2 */ /* 0x0002620008000100 */
[----:B------:R1:W1:Y:S01]  /*0930*/  SYNCS.EXCH.64 URZ, [UR6+0x120e8], UR10 ;  /* 0x0120e80a063f75b2 */ /* 0x0002620008000100 */
[----:B------:R-:W-:Y:S01]  /*0940*/  NOP ;  /* 0x0000000000007918 */ /* 0x000fe20000000000 */
.L_x_5:
[----:B------:R-:W-:Y:S01]  /*0950*/  ISETP.NE.AND P0, PT, RZ, UR37, PT ;  /* 0x00000025ff007c0c */ /* 0x000fe2000bf05270 */
[----:B------:R-:W-:Y:S01]  /*0960*/  NOP ;  /* 0x0000000000007918 */ /* 0x000fe20000000000 */
[----:B------:R-:W-:Y:S01]  /*0970*/  MOV R2, UR5 ;  /* 0x0000000500027c02 */ /* 0x000fe20008000f00 */
[----:B-1234-:R-:W-:Y:S03]  /*0980*/  BAR.SYNC.DEFER_BLOCKING 0x0 ;  /* 0x0000000000007b1d */ /* 0x01efe60000010000 */
[----:B------:R-:W-:-:S07]  /*0990*/  ISETP.EQ.AND P2, PT, R2, 0x1, P1 ;  /* 0x000000010200780c */ /* 0x000fce0000f42270 */
[----:B------:R-:W-:Y:S06]  /*09a0*/  @!P0 BRA `(.L_x_6) ;  /* 0x000000ac00a08947 */ /* 0x000fec0003800000 */
[----:B------:R-:W-:-:S06]  /*09b0*/  UISETP.GT.U32.AND UP0, UPT, UR7, 0x3, UPT ;  /* 0x000000030700788c */ /* 0x000fcc000bf04070 */
[----:B------:R-:W-:-:S13]  /*09c0*/  PLOP3.LUT P0, PT, PT, PT, UP0, 0x80, 0x0 ;  /* 0x000000000000781c */ /* 0x000fda0003f0f008 */
[----:B------:R-:W-:Y:S05]  /*09d0*/  @P0 EXIT ;  /* 0x000000000000094d */ /* 0x000fea0003800000 */
.L_x_7:
[----:B------:R-:W-:-:S08]  /*09e0*/  NOP ;  /* 0x0000000000007918 */ /* 0x000fd00000000000 */
[----:B------:R-:W1:Y:S02]  /*09f0*/  USETMAXREG.TRY_ALLOC.CTAPOOL UP0, 0xf0 ;  /* 0x000000f0000079c8 */ /* 0x000e640008000600 */
[----:B-1----:R-:W-:-:S13]  /*0a00*/  PLOP3.LUT P0, PT, PT, PT, UP0, 0x80, 0x0 ;  /* 0x000000000000781c */ /* 0x002fda0003f0f008 */
[----:B------:R-:W-:Y:S05]  /*0a10*/  @!P0 BRA `(.L_x_7) ;  /* 0xfffffffc00f08947 */ /* 0x000fea000383ffff */
[----:B------:R-:W-:Y:S01]  /*0a20*/  UISETP.NE.AND UP0, UPT, UR37, 0x1, UPT ;  /* 0x000000012500788c */ /* 0x000fe2000bf05270 */
[----:B------:R-:W1:Y:S01]  /*0a30*/  S2UR UR42, SR_CTAID.X ;  /* 0x00000000002a79c3 */ /* 0x000e620000002500 */
[----:B------:R-:W-:Y:S01]  /*0a40*/  UMOV UR5, URZ ;  /* 0x0000003f00057c82 */ /* 0x000fe20008000000 */
[----:B------:R-:W-:-:S03]  /*0a50*/  UMOV UR6, URZ ;  /* 0x0000003f00067c82 */ /* 0x000fc60008000000 */
[----:B------:R-:W-:-:S13]  /*0a60*/  PLOP3.LUT P0, PT, PT, PT, UP0, 0x80, 0x0 ;  /* 0x000000000000781c */ /* 0x000fda0003f0f008 */
[----:B------:R-:W-:Y:S05]  /*0a70*/  @!P0 BRA `(.L_x_8) ;  /* 0x00000000003c8947 */ /* 0x000fea0003800000 */
[----:B------:R-:W-:Y:S01]  /*0a80*/  UISETP.NE.AND UP0, UPT, UR37, 0x2, UPT ;  /* 0x000000022500788c */ /* 0x000fe2000bf05270 */
[----:B------:R-:W-:-:S05]  /*0a90*/  UMOV UR6, 0x1 ;  /* 0x0000000100067882 */ /* 0x000fca0000000000 */
[----:B------:R-:W-:-:S13]  /*0aa0*/  PLOP3.LUT P1, PT, PT, PT, UP0, 0x80, 0x0 ;  /* 0x000000000000781c */ /* 0x000fda0003f2f008 */
[----:B------:R-:W-:Y:S05]  /*0ab0*/  @!P1 BRA `(.L_x_8) ;  /* 0x00000000002c9947 */ /* 0x000fea0003800000 */
[----:B------:R-:W-:-:S06]  /*0ac0*/  UISETP.NE.AND UP0, UPT, UR37, 0x3, UPT ;  /* 0x000000032500788c */ /* 0x000fcc000bf05270 */
[----:B------:R-:W-:-:S13]  /*0ad0*/  PLOP3.LUT P1, PT, PT, PT, UP0, 0x80, 0x0 ;  /* 0x000000000000781c */ /* 0x000fda0003f2f008 */
[----:B------:R-:W-:Y:S05]  /*0ae0*/  @!P1 BRA `(.L_x_9) ;  /* 0x0000000000189947 */ /* 0x000fea0003800000 */
[----:B------:R-:W-:-:S11]  /*0af0*/  UISETP.NE.AND UP0, UPT, UR37, 0x4, UPT ;  /* 0x000000042500788c */ /* 0x000fd6000bf05270 */
[----:B------:R-:W-:Y:S01]  /*0b00*/  @!UP0 UMOV UR5, 0x1 ;  /* 0x0000000100058882 */ /* 0x000fe20000000000 */
[----:B------:R-:W-:Y:S01]  /*0b10*/  @!UP0 UMOV UR6, 0x1 ;  /* 0x0000000100068882 */ /* 0x000fe20000000000 */
[----:B------:R-:W-:Y:S01]  /*0b20*/  @UP0 UMOV UR5, URZ ;  /* 0x0000003f00050c82 */ /* 0x000fe20008000000 */
[----:B------:R-:W-:Y:S01]  /*0b30*/  @UP0 UMOV UR6, URZ ;  /* 0x0000003f00060c82 */ /* 0x000fe20008000000 */
[----:B------:R-:W-:Y:S05]  /*0b40*/  BRA `(.L_x_8) ;  /* 0x0000000000087947 */ /* 0x000fea0003800000 */
.L_x_9:
[----:B------:R-:W-:Y:S01]  /*0b50*/  UMOV UR5, 0x1 ;  /* 0x0000000100057882 */ /* 0x000fe20000000000 */
[----:B------:R-:W-:-:S05]  /*0b60*/  UMOV UR6, URZ ;  /* 0x0000003f00067c82 */ /* 0x000fca0008000000 */
.L_x_8:
[----:B------:R-:W-:Y:S05]  /*0b70*/  @!P0 BRA `(.L_x_10) ;  /* 0x00000000003c8947 */ /* 0x000fea0003800000 */
[----:B------:R-:W-:-:S06]  /*0b80*/  UISETP.NE.AND UP0, UPT, UR37, 0x2, UPT ;  /* 0x000000022500788c */ /* 0x000fcc000bf05270 */
[----:B------:R-:W-:-:S13]  /*0b90*/  PLOP3.LUT P0, PT, PT, PT, UP0, 0x80, 0x0 ;  /* 0x000000000000781c */ /* 0x000fda0003f0f008 */
[----:B------:R-:W-:Y:S05]  /*0ba0*/  @!P0 BRA `(.L_x_11) ;  /* 0x0000000000288947 */ /* 0x000fea0003800000 */
[----:B------:R-:W-:-:S06]  /*0bb0*/  UISETP.NE.AND UP0, UPT, UR37, 0x3, UPT ;  /* 0x000000032500788c */ /* 0x000fcc000bf05270 */
[----:B------:R-:W-:-:S13]  /*0bc0*/  PLOP3.LUT P0, PT, PT, PT, UP0, 0x80, 0x0 ;  /* 0x000000000000781c */ /* 0x000fda0003f0f008 */
[----:B------:R-:W-:Y:S05]  /*0bd0*/  @!P0 BRA `(.L_x_12) ;  /* 0x0000000000148947 */ /* 0x000fea0003800000 */
[----:B------:R-:W-:-:S06]  /*0be0*/  UISETP.NE.AND UP0, UPT, UR37, 0x4, UPT ;  /* 0x000000042500788c */ /* 0x000fcc000bf05270 */
[----:B------:R-:W-:-:S13]  /*0bf0*/  PLOP3.LUT P0, PT, PT, PT, UP0, 0x80, 0x0 ;  /* 0x000000000000781c */ /* 0x000fda0003f0f008 */
[----:B------:R-:W-:Y:S05]  /*0c00*/  @P0 BRA `(.L_x_13) ;  /* 0x00000000001c0947 */ /* 0x000fea0003800000 */
[----:B-1----:R-:W-:Y:S01]  /*0c10*/  ULEA UR42, UR42, 0x3, 0x1 ;  /* 0x000000032a2a7891 */ /* 0x002fe2000f8e083f */
[----:B------:R-:W-:Y:S11]  /*0c20*/  BRA `(.L_x_13) ;  /* 0x0000000000147947 */ /* 0x000ff60003800000 */
.L_x_12:
[----:B-1----:R-:W-:Y:S01]  /*0c30*/  ULEA UR42, UR42, 0x2, 0x1 ;  /* 0x000000022a2a7891 */ /* 0x002fe2000f8e083f */
[----:B------:R-:W-:Y:S11]  /*0c40*/  BRA `(.L_x_13) ;  /* 0x00000000000c7947 */ /* 0x000ff60003800000 */
.L_x_11:
[----:B-1----:R-:W-:Y:S01]  /*0c50*/  ULEA UR42, UR42, 0x1, 0x1 ;  /* 0x000000012a2a7891 */ /* 0x002fe2000f8e083f */
[----:B------:R-:W-:Y:S11]  /*0c60*/  BRA `(.L_x_13) ;  /* 0x0000000000047947 */ /* 0x000ff60003800000 */
.L_x_10:
[----:B-1----:R-:W-:-:S12]  /*0c70*/  USHF.L.U32 UR42, UR42, 0x1, URZ ;  /* 0x000000012a2a7899 */ /* 0x002fd8000800063f */
.L_x_13:
[----:B------:R-:W-:-:S04]  /*0c80*/  ULOP3.LUT UR8, UR4, 0x1, URZ, 0xfc, !UPT ;  /* 0x0000000104087892 */ /* 0x000fc8000f8efc3f */
[----:B------:R-:W-:-:S06]  /*0c90*/  UISETP.NE.AND UP0, UPT, UR8, 0x3, UPT ;  /* 0x000000030800788c */ /* 0x000fcc000bf05270 */
[----:B------:R-:W-:-:S13]  /*0ca0*/  PLOP3.LUT P0, PT, PT, PT, UP0, 0x80, 0x0 ;  /* 0x000000000000781c */ /* 0x000fda0003f0f008 */
[----:B------:R-:W-:Y:S05]  /*0cb0*/  @!P0 BRA `(.L_x_14) ;  /* 0x0000000000048947 */ /* 0x000fea0003800000 */
[----:B-1----:R-:W-:Y:S01]  /*0cc0*/  BPT.TRAP 0x1 ;  /* 0x000000040000795c */ /* 0x002fe20000300000 */
.L_x_14:
[----:B------:R-:W2:Y:S01]  /*0cd0*/  S2UR UR8, SR_CgaCtaId ;  /* 0x00000000000879c3 */ /* 0x000ea20000008800 */
[----:B------:R-:W-:Y:S01]  /*0ce0*/  UMOV UR36, 0x400 ;  /* 0x0000040000247882 */ /* 0x000fe20000000000 */
[----:B------:R-:W-:Y:S02]  /*0cf0*/  MOV R2, UR5 ;  /* 0x0000000500027c02 */ /* 0x000fe40008000f00 */
[----:B------:R-:W-:Y:S02]  /*0d00*/  SHF.R.S32.HI R3, RZ, 0x1f, R0 ;  /* 0x0000001fff037819 */ /* 0x000fe40000011400 */
[----:B------:R-:W-:Y:S02]  /*0d10*/  SHF.L.U32 R2, R2, 0x1f, RZ ;  /* 0x0000001f02027819 */ /* 0x000fe400000006ff */
[----:B------:R-:W-:-:S04]  /*0d20*/  LEA.HI R3, R3, R0, RZ, 0x7 ;  /* 0x0000000003037211 */ /* 0x000fc800078f38ff */
[----:B------:R-:W-:-:S05]  /*0d30*/  LOP3.LUT R3, R3, 0xffffff80, RZ, 0xc0, !PT ;  /* 0xffffff8003037812 */ /* 0x000fca00078ec0ff */
[----:B------:R-:W-:-:S05]  /*0d40*/  IMAD.IADD R3, R0, 0x1, -R3 ;  /* 0x0000000100037824 */ /* 0x000fca00078e0a03 */
[----:B------:R-:W-:Y:S01]  /*0d50*/  SHF.R.S32.HI R0, RZ, 0x1f, R3 ;  /* 0x0000001fff007819 */ /* 0x000fe20000011403 */
[----:B--2---:R-:W-:-:S03]  /*0d60*/  ULEA UR36, UR8, UR36, 0x18 ;  /* 0x0000002408247291 */ /* 0x004fc6000f8ec03f */
[----:B------:R-:W-:Y:S01]  /*0d70*/  LEA.HI R0, R0, R3, RZ, 0x2 ;  /* 0x0000000300007211 */ /* 0x000fe200078f10ff */
[----:B------:R-:W-:-:S03]  /*0d80*/  ULEA UR8, UR6, UR36, 0x3 ;  /* 0x0000002406087291 */ /* 0x000fc6000f8e183f */
[----:B------:R-:W-:-:S04]  /*0d90*/  LOP3.LUT R0, R0, 0x7ffffffc, RZ, 0xc0, !PT ;  /* 0x7ffffffc00007812 */ /* 0x000fc800078ec0ff */
[----:B------:R-:W-:Y:S02]  /*0da0*/  IADD3 R0, R3, -R0, RZ ;  /* 0x8000000003007210 */ /* 0x000fe40007ffe0ff */
[----:B------:R-:W2:Y:S02]  /*0db0*/  SYNCS.PHASECHK.TRANS64.TRYWAIT P1, [UR8+0x12050], R2 ;  /* 0x01205002ff0075a7 */ /* 0x000ea40008020148 */
[----:B--2---:R-:W-:Y:S05]  /*0dc0*/  @!P1 BRA `(.L_x_15) ;  /* 0x000000bc00ec9947 */ /* 0x004fea0003800000 */
.L_x_103:
[----:B------:R-:W-:Y:S01]  /*0dd0*/  IMAD.SHL.U32 R4, R0, 0x2, RZ ;  /* 0x0000000200047824 */ /* 0x000fe200078e00ff */
[----:B------:R-:W-:Y:S06]  /*0de0*/  @!P0 BRA `(.L_x_16) ;  /* 0x0000000000048947 */ /* 0x000fec0003800000 */
[----:B-1----:R-:W-:Y:S01]  /*0df0*/  BPT.TRAP 0x1 ;  /* 0x000000040000795c */ /* 0x002fe20000300000 */
.L_x_16:
[----:B------:R-:W-:Y:S01]  /*0e00*/  SHF.L.U32 R6, RZ, 0x1f, RZ ;  /* 0x0000001fff067819 */ /* 0x000fe200000006ff */
[----:B------:R-:W-:Y:S01]  /*0e10*/  UIADD3 UR21, UR36, 0x12090, URZ ;  /* 0x0001209024157890 */ /* 0x000fe2000fffe03f */
[----:B------:R-:W-:Y:S02]  /*0e20*/  ISETP.NE.AND P2, PT, RZ, UR7, PT ;  /* 0x00000007ff007c0c */ /* 0x000fe4000bf45270 */
[----:B------:R-:W3:Y:S02]  /*0e30*/  SYNCS.PHASECHK.TRANS64.TRYWAIT P1, [UR36+0x12000], R6 ;  /* 0x01200006ff0075a7 */ /* 0x000ee40008020164 */
[----:B---3--:R-:W-:Y:S09]  /*0e40*/  @!P1 BRA `(.L_x_17) ;  /* 0x000000bc00e49947 */ /* 0x008ff20003800000 */
.L_x_104:
[----:B------:R-:W-:Y:S01]  /*0e50*/  ULEA UR20, UR37, UR21, 0x3 ;  /* 0x0000001525147291 */ /* 0x000fe2000f8e183f */
[----:B------:R-:W-:-:S04]  /*0e60*/  SEL R0, RZ, 0x1, P2 ;  /* 0x00000001ff007807 */ /* 0x000fc80001000000 */
[----:B------:R-:W-:-:S04]  /*0e70*/  SHF.L.U32 R0, R0, 0x1f, RZ ;  /* 0x0000001f00007819 */ /* 0x000fc800000006ff */
[----:B------:R-:W3:Y:S02]  /*0e80*/  SYNCS.PHASECHK.TRANS64.TRYWAIT P1, [UR20+-0x8], R0 ;  /* 0xfffff800ff0075a7 */ /* 0x000ee40008020154 */
[----:B---3--:R-:W-:Y:S05]  /*0e90*/  @!P1 BRA `(.L_x_18) ;  /* 0x000000bc00e89947 */ /* 0x008fea0003800000 */
.L_x_105:
[----:B------:R-:W-:Y:S01]  /*0ea0*/  USHF.R.U32.HI UR5, URZ, 0x4, UR36 ;  /* 0x000000043f057899 */ /* 0x000fe20008011624 */
[----:B------:R-:W-:Y:S01]  /*0eb0*/  WARPGROUP.ARRIVE ;  /* 0x00000000000079c5 */ /* 0x000fe20000000000 */
[----:B------:R-:W-:Y:S01]  /*0ec0*/  UIADD3 UR8, UR36, 0x3000, URZ ;  /* 0x0000300024087890 */ /* 0x000fe2000fffe03f */
[----:B------:R-:W3:Y:S01]  /*0ed0*/  LDC R7, c[0x0][0x28c] ;  /* 0x0000a300ff077b82 */ /* 0x000ee20000000800 */
[----:B------:R-:W-:Y:S01]  /*0ee0*/  ULOP3.LUT UR5, UR5, 0x3fff, URZ, 0xc0, !UPT ;  /* 0x00003fff05057892 */ /* 0x000fe2000f8ec03f */
[C---:B--2---:R-:W-:Y:S01]  /*0ef0*/  IADD3 R0, R4.reuse, 0x1, RZ ;  /* 0x0000000104007810 */ /* 0x044fe20007ffe0ff */
[----:B------:R-:W-:Y:S01]  /*0f00*/  USHF.R.U32.HI UR8, URZ, 0x4, UR8 ;  /* 0x000000043f087899 */ /* 0x000fe20008011608 */
[C---:B------:R-:W-:Y:S01]  /*0f10*/  VIADD R2, R4.reuse, 0x8 ;  /* 0x0000000804027836 */ /* 0x040fe20000000000 */
[----:B------:R-:W-:Y:S01]  /*0f20*/  ULOP3.LUT UR9, UR5, 0x10000, URZ, 0xfc, !UPT ;  /* 0x0001000005097892 */ /* 0x000fe2000f8efc3f */
[----:B------:R-:W-:Y:S01]  /*0f30*/  IADD3 R8, R4, 0x9, RZ ;  /* 0x0000000904087810 */ /* 0x000fe20007ffe0ff */
[----:B------:R-:W-:Y:S01]  /*0f40*/  ULOP3.LUT UR5, UR8, 0x3fff, URZ, 0xc0, !UPT ;  /* 0x00003fff08057892 */ /* 0x000fe2000f8ec03f */
[----:B------:R-:W-:Y:S01]  /*0f50*/  P2R R12, PR, RZ, 0x1 ;  /* 0x00000001ff0c7803 */ /* 0x000fe20000000000 */
[----:B------:R-:W-:-:S02]  /*0f60*/  UIMAD UR8, UR6, 0x180, UR9 ;  /* 0x00000180060878a4 */ /* 0x000fc4000f8e0209 */
[----:B------:R-:W-:Y:S01]  /*0f70*/  ULOP3.LUT UR6, UR5, 0x10000, URZ, 0xfc, !UPT ;  /* 0x0001000005067892 */ /* 0x000fe2000f8efc3f */
[----:B------:R-:W-:Y:S01]  /*0f80*/  UMOV UR13, 0xc0000010 ;  /* 0xc0000010000d7882 */ /* 0x000fe20000000000 */
[----:B------:R-:W-:Y:S01]  /*0f90*/  UMOV UR15, 0xc0000010 ;  /* 0xc0000010000f7882 */ /* 0x000fe20000000000 */
[----:B------:R-:W-:Y:S02]  /*0fa0*/  UIADD3 UR16, UR8, 0x80, URZ ;  /* 0x0000008008107890 */ /* 0x000fe4000fffe03f */
[----:B------:R-:W-:Y:S02]  /*0fb0*/  UMOV UR12, UR8 ;  /* 0x00000008000c7c82 */ /* 0x000fe40008000000 */
[----:B------:R-:W-:Y:S01]  /*0fc0*/  UMOV UR14, UR6 ;  /* 0x00000006000e7c82 */ /* 0x000fe20008000000 */
[----:B------:R-:W-:Y:S01]  /*0fd0*/  UIADD3 UR18, UR6, 0x100, URZ ;  /* 0x0000010006127890 */ /* 0x000fe2000fffe03f */
[----:B------:R-:W-:Y:S01]  /*0fe0*/  HGMMA.64x128x16.F32.BF16 R24, gdesc[UR12], RZ, !UPT, gsb0 ;  /* 0x01e000000c1879f0 */ /* 0x000fe2000c0018ff */
[----:B------:R-:W-:Y:S01]  /*0ff0*/  UMOV UR17, 0xc0000010 ;  /* 0xc000001000117882 */ /* 0x000fe20000000000 */
[----:B------:R-:W-:Y:S01]  /*1000*/  UMOV UR19, 0xc0000010 ;  /* 0xc000001000137882 */ /* 0x000fe20000000000 */
[----:B------:R-:W-:Y:S01]  /*1010*/  UIADD3 UR8, UR8, 0x100, URZ ;  /* 0x0000010008087890 */ /* 0x000fe2000fffe03f */
[-C--:B---3--:R-:W-:Y:S01]  /*1020*/  ISETP.GE.AND P5, PT, R0, R7.reuse, PT ;  /* 0x000000070000720c */ /* 0x088fe20003fa6270 */
[----:B------:R-:W-:Y:S01]  /*1030*/  UIADD3 UR10, UR6, 0x200, URZ ;  /* 0x00000200060a7890 */ /* 0x000fe2000fffe03f */
[-C--:B------:R-:W-:Y:S01]  /*1040*/  ISETP.GE.AND P1, PT, R2, R7.reuse, PT ;  /* 0x000000070200720c */ /* 0x080fe20003f26270 */
[----:B------:R-:W-:Y:S01]  /*1050*/  UMOV UR9, 0xc0000010 ;  /* 0xc000001000097882 */ /* 0x000fe20000000000 */
[----:B------:R-:W-:Y:S01]  /*1060*/  UMOV UR11, 0xc0000010 ;  /* 0xc0000010000b7882 */ /* 0x000fe20000000000 */
[C---:B------:R-:W-:Y:S01]  /*1070*/  VIADD R0, R4.reuse, 0x10 ;  /* 0x0000001004007836 */ /* 0x040fe20000000000 */
[C---:B------:R-:W-:Y:S01]  /*1080*/  IADD3 R2, R4.reuse, 0x11, RZ ;  /* 0x0000001104027810 */ /* 0x040fe20007ffe0ff */
[----:B------:R-:W-:Y:S01]  /*1090*/  USHF.L.U32 UR7, UR7, 0x3, URZ ;  /* 0x0000000307077899 */ /* 0x000fe2000800063f */
[----:B------:R-:W-:-:S02]  /*10a0*/  ISETP.GE.AND P6, PT, R4, R7, PT ;  /* 0x000000070400720c */ /* 0x000fc40003fc6270 */
[-C--:B------:R-:W-:Y:S01]  /*10b0*/  ISETP.GE.AND P3, PT, R0, R7.reuse, PT ;  /* 0x000000070000720c */ /* 0x080fe20003f66270 */
[----:B------:R-:W-:Y:S01]  /*10c0*/  VIADD R0, R4, 0x18 ;  /* 0x0000001804007836 */ /* 0x000fe20000000000 */
[-C--:B------:R-:W-:Y:S01]  /*10d0*/  ISETP.GE.AND P4, PT, R2, R7.reuse, PT ;  /* 0x000000070200720c */ /* 0x080fe20003f86270 */
[----:B------:R-:W-:Y:S01]  /*10e0*/  VIADD R2, R4, 0x20 ;  /* 0x0000002004027836 */ /* 0x000fe20000000000 */
[----:B------:R-:W-:Y:S01]  /*10f0*/  ISETP.GE.AND P2, PT, R8, R7, PT ;  /* 0x000000070800720c */ /* 0x000fe20003f46270 */
[----:B------:R-:W-:Y:S01]  /*1100*/  ULOP3.LUT UR7, UR7, 0x8, URZ, 0xc, !UPT ;  /* 0x0000000807077892 */ /* 0x000fe2000f8e0c3f */
[----:B------:R-:W-:Y:S02]  /*1110*/  WARPGROUP.DEPBAR.LE gsb0, 0x0 ;  /* 0x00008000000079c5 */ /* 0x000fe40000010000 */
[----:B------:R-:W-:-:S06]  /*1120*/  WARPGROUP.ARRIVE ;  /* 0x00000000000079c5 */ /* 0x000fcc0000000000 */
[----:B------:R-:W-:Y:S03]  /*1130*/  HGMMA.64x128x16.F32.BF16 R24, gdesc[UR16], R24, gsb0 ;  /* 0x01e00000101879f0 */ /* 0x000fe60008001818 */
[----:B------:R-:W-:Y:S02]  /*1140*/  WARPGROUP.DEPBAR.LE gsb0, 0x0 ;  /* 0x00008000000079c5 */ /* 0x000fe40000010000 */
[----:B------:R-:W-:-:S07]  /*1150*/  WARPGROUP.ARRIVE ;  /* 0x00000000000079c5 */ /* 0x000fce0000000000 */
[----:B------:R-:W-:Y:S01]  /*1160*/  HGMMA.64x128x16.F32.BF16 R24, gdesc[UR8], R24, gsb0 ;  /* 0x01e00000081879f0 */ /* 0x000fe20008001818 */
[----:B------:R-:W-:Y:S02]  /*1170*/  ULDC UR10, c[0x0][0x604] ;  /* 0x00018100000a7ab9 */ /* 0x000fe40000000800 */
[----:B------:R-:W-:Y:S02]  /*1180*/  WARPGROUP.DEPBAR.LE gsb0, 0x0 ;  /* 0x00008000000079c5 */ /* 0x000fe40000010000 */
[----:B------:R-:W-:Y:S02]  /*1190*/  FSEL R24, R24, -INF , !P6 ;  /* 0xff80000018187808 */ /* 0x000fe40007000000 */
[----:B------:R-:W-:Y:S02]  /*11a0*/  FSEL R26, R26, -INF , !P6 ;  /* 0xff8000001a1a7808 */ /* 0x000fe40007000000 */
[----:B------:R-:W-:Y:S02]  /*11b0*/  FSEL R25, R25, -INF , !P5 ;  /* 0xff80000019197808 */ /* 0x000fe40006800000 */
[----:B------:R-:W-:-:S02]  /*11c0*/  FSEL R28, R28, -INF , !P1 ;  /* 0xff8000001c1c7808 */ /* 0x000fc40004800000 */
[----:B------:R-:W-:Y:S02]  /*11d0*/  FSEL R30, R30, -INF , !P1 ;  /* 0xff8000001e1e7808 */ /* 0x000fe40004800000 */
[-C--:B------:R-:W-:Y:S02]  /*11e0*/  ISETP.GE.AND P6, PT, R0, R7.reuse, PT ;  /* 0x000000070000720c */ /* 0x080fe40003fc6270 */
[----:B------:R-:W-:Y:S01]  /*11f0*/  ISETP.GE.AND P1, PT, R2, R7, PT ;  /* 0x000000070200720c */ /* 0x000fe20003f26270 */
[C---:B------:R-:W-:Y:S01]  /*1200*/  VIADD R2, R4.reuse, 0x28 ;  /* 0x0000002804027836 */ /* 0x040fe20000000000 */
[----:B------:R-:W-:Y:S02]  /*1210*/  IADD3 R0, R4, 0x19, RZ ;  /* 0x0000001904007810 */ /* 0x000fe40007ffe0ff */
[----:B------:R-:W-:Y:S02]  /*1220*/  FMNMX R3, R24, R25, !PT ;  /* 0x0000001918037209 */ /* 0x000fe40007800000 */
[----:B------:R-:W-:-:S02]  /*1230*/  FSEL R27, R27, -INF , !P5 ;  /* 0xff8000001b1b7808 */ /* 0x000fc40006800000 */
[-C--:B------:R-:W-:Y:S02]  /*1240*/  ISETP.GE.AND P5, PT, R0, R7.reuse, PT ;  /* 0x000000070000720c */ /* 0x080fe40003fa6270 */
[----:B------:R-:W-:Y:S02]  /*1250*/  FSEL R32, R32, -INF , !P3 ;  /* 0xff80000020207808 */ /* 0x000fe40005800000 */
[----:B------:R-:W-:Y:S02]  /*1260*/  FSEL R34, R34, -INF , !P3 ;  /* 0xff80000022227808 */ /* 0x000fe40005800000 */
[----:B------:R-:W-:Y:S02]  /*1270*/  IADD3 R0, R4, 0x21, RZ ;  /* 0x0000002104007810 */ /* 0x000fe40007ffe0ff */
[----:B------:R-:W-:Y:S02]  /*1280*/  ISETP.GE.AND P3, PT, R2, R7, PT ;  /* 0x000000070200720c */ /* 0x000fe40003f66270 */
[----:B------:R-:W-:-:S02]  /*1290*/  FSEL R29, R29, -INF , !P2 ;  /* 0xff8000001d1d7808 */ /* 0x000fc40005000000 */
[----:B------:R-:W-:Y:S02]  /*12a0*/  FMNMX R2, R28, R3, !PT ;  /* 0x000000031c027209 */ /* 0x000fe40007800000 */
[----:B------:R-:W-:Y:S02]  /*12b0*/  FSEL R31, R31, -INF , !P2 ;  /* 0xff8000001f1f7808 */ /* 0x000fe40005000000 */
[----:B------:R-:W-:Y:S02]  /*12c0*/  ISETP.GE.AND P2, PT, R0, R7, PT ;  /* 0x000000070000720c */ /* 0x000fe40003f46270 */
[----:B------:R-:W-:Y:S02]  /*12d0*/  IADD3 R0, R4, 0x29, RZ ;  /* 0x0000002904007810 */ /* 0x000fe40007ffe0ff */
[----:B------:R-:W-:Y:S02]  /*12e0*/  FMNMX R3, R29, R2, !PT ;  /* 0x000000021d037209 */ /* 0x000fe40007800000 */
[----:B------:R-:W-:-:S02]  /*12f0*/  FSEL R33, R33, -INF , !P4 ;  /* 0xff80000021217808 */ /* 0x000fc40006000000 */
[----:B------:R-:W-:Y:S02]  /*1300*/  FSEL R35, R35, -INF , !P4 ;  /* 0xff80000023237808 */ /* 0x000fe40006000000 */
[----:B------:R-:W-:Y:S01]  /*1310*/  ISETP.GE.AND P4, PT, R0, R7, PT ;  /* 0x000000070000720c */ /* 0x000fe20003f86270 */
[----:B------:R-:W-:Y:S01]  /*1320*/  VIADD R0, R4, 0x30 ;  /* 0x0000003004007836 */ /* 0x000fe20000000000 */
[----:B------:R-:W-:Y:S02]  /*1330*/  FMNMX R2, R32, R3, !PT ;  /* 0x0000000320027209 */ /* 0x000fe40007800000 */
[----:B------:R-:W-:Y:S02]  /*1340*/  FSEL R36, R36, -INF , !P6 ;  /* 0xff80000024247808 */ /* 0x000fe40007000000 */
[----:B------:R-:W-:Y:S02]  /*1350*/  FMNMX R3, R33, R2, !PT ;  /* 0x0000000221037209 */ /* 0x000fe40007800000 */
[----:B------:R-:W-:-:S02]  /*1360*/  FSEL R38, R38, -INF , !P6 ;  /* 0xff80000026267808 */ /* 0x000fc40007000000 */
[----:B------:R-:W-:Y:S02]  /*1370*/  ISETP.GE.AND P6, PT, R0, R7, PT ;  /* 0x000000070000720c */ /* 0x000fe40003fc6270 */
[----:B------:R-:W-:Y:S02]  /*1380*/  IADD3 R0, R4, 0x31, RZ ;  /* 0x0000003104007810 */ /* 0x000fe40007ffe0ff */
[----:B------:R-:W-:Y:S02]  /*1390*/  FSEL R37, R37, -INF , !P5 ;  /* 0xff80000025257808 */ /* 0x000fe40006800000 */
[----:B------:R-:W-:Y:S02]  /*13a0*/  FMNMX R2, R36, R3, !PT ;  /* 0x0000000324027209 */ /* 0x000fe40007800000 */
[----:B------:R-:W-:Y:S02]  /*13b0*/  FSEL R39, R39, -INF , !P5 ;  /* 0xff80000027277808 */ /* 0x000fe40006800000 */
[----:B------:R-:W-:Y:S01]  /*13c0*/  ISETP.GE.AND P5, PT, R0, R7, PT ;  /* 0x000000070000720c */ /* 0x000fe20003fa6270 */
[----:B------:R-:W-:Y:S01]  /*13d0*/  VIADD R0, R4, 0x38 ;  /* 0x0000003804007836 */ /* 0x000fe20000000000 */
[----:B------:R-:W-:-:S02]  /*13e0*/  FSEL R40, R40, -INF , !P1 ;  /* 0xff80000028287808 */ /* 0x000fc40004800000 */
[----:B------:R-:W-:Y:S02]  /*13f0*/  FMNMX R3, R37, R2, !PT ;  /* 0x0000000225037209 */ /* 0x000fe40007800000 */
[----:B------:R-:W-:Y:S02]  /*1400*/  FSEL R42, R42, -INF , !P1 ;  /* 0xff8000002a2a7808 */ /* 0x000fe40004800000 */
[----:B------:R-:W-:Y:S02]  /*1410*/  FSEL R41, R41, -INF , !P2 ;  /* 0xff80000029297808 */ /* 0x000fe40005000000 */
[----:B------:R-:W-:Y:S02]  /*1420*/  FMNMX R2, R40, R3, !PT ;  /* 0x0000000328027209 */ /* 0x000fe40007800000 */
[----:B------:R-:W-:Y:S02]  /*1430*/  ISETP.GE.AND P1, PT, R0, R7, PT ;  /* 0x000000070000720c */ /* 0x000fe40003f26270 */
[----:B------:R-:W-:-:S02]  /*1440*/  IADD3 R0, R4, 0x39, RZ ;  /* 0x0000003904007810 */ /* 0x000fc40007ffe0ff */
[----:B------:R-:W-:Y:S02]  /*1450*/  FSEL R44, R44, -INF , !P3 ;  /* 0xff8000002c2c7808 */ /* 0x000fe40005800000 */
[----:B------:R-:W-:Y:S02]  /*1460*/  FMNMX R3, R41, R2, !PT ;  /* 0x0000000229037209 */ /* 0x000fe40007800000 */
[----:B------:R-:W-:Y:S02]  /*1470*/  FSEL R43, R43, -INF , !P2 ;  /* 0xff8000002b2b7808 */ /* 0x000fe40005000000 */
[----:B------:R-:W-:Y:S01]  /*1480*/  ISETP.GE.AND P2, PT, R0, R7, PT ;  /* 0x000000070000720c */ /* 0x000fe20003f46270 */
[----:B------:R-:W-:Y:S01]  /*1490*/  VIADD R0, R4, 0x40 ;  /* 0x0000004004007836 */ /* 0x000fe20000000000 */
[----:B------:R-:W-:Y:S02]  /*14a0*/  FSEL R45, R45, -INF , !P4 ;  /* 0xff8000002d2d7808 */ /* 0x000fe40006000000 */
[----:B------:R-:W-:-:S02]  /*14b0*/  FMNMX R2, R44, R3, !PT ;  /* 0x000000032c027209 */ /* 0x000fc40007800000 */
[----:B------:R-:W-:Y:S02]  /*14c0*/  FSEL R46, R46, -INF , !P3 ;  /* 0xff8000002e2e7808 */ /* 0x000fe40005800000 */
[----:B------:R-:W-:Y:S02]  /*14d0*/  ISETP.GE.AND P3, PT, R0, R7, PT ;  /* 0x000000070000720c */ /* 0x000fe40003f66270 */
[----:B------:R-:W-:Y:S02]  /*14e0*/  FSEL R48, R48, -INF , !P6 ;  /* 0xff80000030307808 */ /* 0x000fe40007000000 */
[----:B------:R-:W-:Y:S02]  /*14f0*/  FMNMX R3, R45, R2, !PT ;  /* 0x000000022d037209 */ /* 0x000fe40007800000 */
[----:B------:R-:W-:Y:S02]  /*1500*/  IADD3 R0, R4, 0x41, RZ ;  /* 0x0000004104007810 */ /* 0x000fe40007ffe0ff */
[----:B------:R-:W-:-:S02]  /*1510*/  FSEL R47, R47, -INF , !P4 ;  /* 0xff8000002f2f7808 */ /* 0x000fc40006000000 */
[----:B------:R-:W-:Y:S02]  /*1520*/  FSEL R49, R49, -INF , !P5 ;  /* 0xff80000031317808 */ /* 0x000fe40006800000 */
[----:B------:R-:W-:Y:S02]  /*1530*/  FMNMX R2, R48, R3, !PT ;  /* 0x0000000330027209 */ /* 0x000fe40007800000 */
[----:B------:R-:W-:Y:S01]  /*1540*/  ISETP.GE.AND P4, PT, R0, R7, PT ;  /* 0x000000070000720c */ /* 0x000fe20003f86270 */
[----:B------:R-:W-:Y:S01]  /*1550*/  VIADD R0, R4, 0x48 ;  /* 0x0000004804007836 */ /* 0x000fe20000000000 */
        /* <DEDUP_REMOVED lines=13> */
[----:B------:R-:W-:Y:S02]  /*1630*/  FMNMX R2, R56, R3, !PT ;  /* 0x0000000338027209 */ /* 0x000fe40007800000 */
[----:B------:R-:W-:Y:S02]  /*1640*/  FSEL R54, R54, -INF , !P1 ;  /* 0xff80000036367808 */ /* 0x000fe40004800000 */
        /* <DEDUP_REMOVED lines=10> */
[----:B------:R-:W-:Y:S02]  /*16f0*/  FSEL R64, R64, -INF , !P1 ;  /* 0xff80000040407808 */ /* 0x000fe40004800000 */
[----:B------:R-:W-:Y:S02]  /*1700*/  FMNMX R3, R61, R2, !PT ;  /* 0x000000023d037209 */ /* 0x000fe40007800000 */
[----:B------:R-:W-:Y:S02]  /*1710*/  ISETP.GE.AND P3, PT, R0, R7, PT ;  /* 0x000000070000720c */ /* 0x000fe40003f66270 */
[C---:B------:R-:W-:Y:S02]  /*1720*/  IADD3 R0, R4.reuse, 0x59, RZ ;  /* 0x0000005904007810 */ /* 0x040fe40007ffe0ff */
[----:B------:R-:W-:-:S02]  /*1730*/  IADD3 R2, R4, 0x61, RZ ;  /* 0x0000006104027810 */ /* 0x000fc40007ffe0ff */
[----:B------:R-:W-:Y:S02]  /*1740*/  FSEL R65, R65, -INF , !P2 ;  /* 0xff80000041417808 */ /* 0x000fe40005000000 */
[----:B------:R-:W-:Y:S02]  /*1750*/  FMNMX R8, R64, R3, !PT ;  /* 0x0000000340087209 */ /* 0x000fe40007800000 */
[----:B------:R-:W-:Y:S02]  /*1760*/  FSEL R59, R59, -INF , !P4 ;  /* 0xff8000003b3b7808 */ /* 0x000fe40006000000 */
[-C--:B------:R-:W-:Y:S01]  /*1770*/  ISETP.GE.AND P4, PT, R0, R7.reuse, PT ;  /* 0x000000070000720c */ /* 0x080fe20003f86270 */
[----:B------:R-:W-:Y:S01]  /*1780*/  VIADD R0, R4, 0x60 ;  /* 0x0000006004007836 */ /* 0x000fe20000000000 */
[----:B------:R-:W-:Y:S01]  /*1790*/  ISETP.GE.AND P0, PT, R2, R7, PT ;  /* 0x000000070200720c */ /* 0x000fe20003f06270 */
[----:B------:R-:W-:Y:S01]  /*17a0*/  VIADD R2, R4, 0x68 ;  /* 0x0000006804027836 */ /* 0x000fe20000000000 */
[----:B------:R-:W-:-:S02]  /*17b0*/  FSEL R68, R68, -INF , !P3 ;  /* 0xff80000044447808 */ /* 0x000fc40005800000 */
[----:B------:R-:W-:Y:S02]  /*17c0*/  FMNMX R3, R65, R8, !PT ;  /* 0x0000000841037209 */ /* 0x000fe40007800000 */
[----:B------:R-:W-:Y:S02]  /*17d0*/  FSEL R62, R62, -INF , !P6 ;  /* 0xff8000003e3e7808 */ /* 0x000fe40007000000 */
[----:B------:R-:W-:Y:S02]  /*17e0*/  ISETP.GE.AND P6, PT, R0, R7, PT ;  /* 0x000000070000720c */ /* 0x000fe40003fc6270 */
[----:B------:R-:W-:Y:S02]  /*17f0*/  FSEL R69, R69, -INF , !P4 ;  /* 0xff80000045457808 */ /* 0x000fe40006000000 */
[----:B------:R-:W-:Y:S02]  /*1800*/  FMNMX R8, R68, R3, !PT ;  /* 0x0000000344087209 */ /* 0x000fe40007800000 */
[----:B------:R-:W-:-:S02]  /*1810*/  FSEL R66, R66, -INF , !P1 ;  /* 0xff80000042427808 */ /* 0x000fc40004800000 */
[-C--:B------:R-:W-:Y:S02]  /*1820*/  ISETP.GE.AND P1, PT, R2, R7.reuse, PT ;  /* 0x000000070200720c */ /* 0x080fe40003f26270 */
        /* <DEDUP_REMOVED lines=21> */
[----:B------:R-:W-:Y:S02]  /*1980*/  IADD3 R8, R4, 0x79, RZ ;  /* 0x0000007904087810 */ /* 0x000fe40007ffe0ff */
[----:B------:R-:W-:Y:S02]  /*1990*/  FSEL R81, R81, -INF , !P4 ;  /* 0xff80000051517808 */ /* 0x000fe40006000000 */
[----:B------:R-:W-:Y:S02]  /*19a0*/  FMNMX R10, R80, R3, !PT ;  /* 0x00000003500a7209 */ /* 0x000fe40007800000 */
[----:B------:R-:W-:Y:S02]  /*19b0*/  ISETP.GE.AND P5, PT, R2, R7, PT ;  /* 0x000000070200720c */ /* 0x000fe40003fa6270 */
[----:B------:R-:W-:-:S02]  /*19c0*/  FMNMX R3, R81, R10, !PT ;  /* 0x0000000a51037209 */ /* 0x000fc40007800000 */
[----:B------:R-:W-:Y:S02]  /*19d0*/  FSEL R84, R84, -INF , !P5 ;  /* 0xff80000054547808 */ /* 0x000fe40006800000 */
[----:B------:R-:W-:Y:S02]  /*19e0*/  ISETP.GE.AND P6, PT, R8, R7, PT ;  /* 0x000000070800720c */ /* 0x000fe40003fc6270 */
[----:B------:R-:W-:Y:S02]  /*19f0*/  FMNMX R2, R84, R3, !PT ;  /* 0x0000000354027209 */ /* 0x000fe40007800000 */
[----:B------:R-:W-:Y:S02]  /*1a00*/  FSEL R85, R85, -INF , !P6 ;  /* 0xff80000055557808 */ /* 0x000fe40007000000 */
[----:B------:R-:W-:Y:S02]  /*1a10*/  P2R R9, PR, RZ, 0x2 ;  /* 0x00000002ff097803 */ /* 0x000fe40000000000 */
[----:B------:R-:W-:-:S02]  /*1a20*/  FMNMX R2, R85, R2, !PT ;  /* 0x0000000255027209 */ /* 0x000fc40007800000 */
[----:B------:R-:W-:Y:S02]  /*1a30*/  P2R R11, PR, RZ, 0x1 ;  /* 0x00000001ff0b7803 */ /* 0x000fe40000000000 */
[----:B------:R-:W-:Y:S01]  /*1a40*/  ISETP.GE.AND P0, PT, R0, R7, PT ;  /* 0x000000070000720c */ /* 0x000fe20003f06270 */
[----:B------:R-:W2:Y:S01]  /*1a50*/  SHFL.BFLY PT, R3, R2, 0x1, 0x1f ;  /* 0x0c201f0002037f89 */ /* 0x000ea200000e0000 */
[----:B------:R-:W-:Y:S02]  /*1a60*/  FSEL R79, R79, -INF , !P2 ;  /* 0xff8000004f4f7808 */ /* 0x000fe40005000000 */
[----:B------:R-:W-:Y:S02]  /*1a70*/  FSEL R74, R74, -INF , !P0 ;  /* 0xff8000004a4a7808 */ /* 0x000fe40004000000 */
[----:B------:R-:W-:Y:S02]  /*1a80*/  ISETP.NE.AND P0, PT, R11, RZ, PT ;  /* 0x000000ff0b00720c */ /* 0x000fe40003f05270 */
[----:B------:R-:W-:-:S02]  /*1a90*/  FSEL R82, R82, -INF , !P3 ;  /* 0xff80000052527808 */ /* 0x000fc40005800000 */
[----:B------:R-:W-:Y:S02]  /*1aa0*/  FSEL R83, R83, -INF , !P4 ;  /* 0xff80000053537808 */ /* 0x000fe40006000000 */
[----:B------:R-:W-:Y:S02]  /*1ab0*/  FSEL R87, R87, -INF , !P6 ;  /* 0xff80000057577808 */ /* 0x000fe40007000000 */
[----:B------:R-:W-:Y:S02]  /*1ac0*/  FSEL R86, R86, -INF , !P5 ;  /* 0xff80000056567808 */ /* 0x000fe40006800000 */
[----:B------:R-:W-:Y:S02]  /*1ad0*/  FSEL R75, R75, -INF , !P0 ;  /* 0xff8000004b4b7808 */ /* 0x000fe40004000000 */
[----:B------:R-:W-:Y:S02]  /*1ae0*/  ISETP.NE.AND P0, PT, R12, RZ, PT ;  /* 0x000000ff0c00720c */ /* 0x000fe40003f05270 */
[----:B--2---:R-:W-:-:S05]  /*1af0*/  FMNMX R5, R2, R3, !PT ;  /* 0x0000000302057209 */ /* 0x004fca0007800000 */
[----:B------:R-:W2:Y:S02]  /*1b00*/  SHFL.BFLY PT, R8, R5, 0x2, 0x1f ;  /* 0x0c401f0005087f89 */ /* 0x000ea400000e0000 */
[----:B--2---:R-:W-:Y:S02]  /*1b10*/  FMNMX R3, R5, R8, !PT ;  /* 0x0000000805037209 */ /* 0x004fe40007800000 */
[----:B------:R-:W-:Y:S02]  /*1b20*/  FMNMX R5, R26, R27, !PT ;  /* 0x0000001b1a057209 */ /* 0x000fe40007800000 */
[----:B------:R-:W-:-:S04]  /*1b30*/  FSETP.NEU.AND P1, PT, R3, -INF , PT ;  /* 0xff8000000300780b */ /* 0x000fc80003f2d000 */
[----:B------:R-:W-:Y:S02]  /*1b40*/  FSEL R0, R3, RZ, P1 ;  /* 0x000000ff03007208 */ /* 0x000fe40000800000 */
[----:B------:R-:W-:-:S03]  /*1b50*/  ISETP.NE.AND P1, PT, R9, RZ, PT ;  /* 0x000000ff0900720c */ /* 0x000fc60003f25270 */
[----:B------:R-:W-:Y:S01]  /*1b60*/  FMUL R16, R0, UR10 ;  /* 0x0000000a00107c20 */ /* 0x000fe20008400000 */
[----:B------:R-:W-:Y:S02]  /*1b70*/  FSEL R78, R78, -INF , !P1 ;  /* 0xff8000004e4e7808 */ /* 0x000fe40004800000 */
[----:B------:R-:W-:Y:S01]  /*1b80*/  FMNMX R0, R30, R5, !PT ;  /* 0x000000051e007209 */ /* 0x000fe20007800000 */
[--C-:B------:R-:W-:Y:S01]  /*1b90*/  FFMA R24, R24, UR10, -R16.reuse ;  /* 0x0000000a18187c23 */ /* 0x100fe20008000810 */
[--C-:B------:R-:W-:Y:S01]  /*1ba0*/  FFMA R9, R25, UR10, -R16.reuse ;  /* 0x0000000a19097c23 */ /* 0x100fe20008000810 */
[--C-:B------:R-:W-:Y:S01]  /*1bb0*/  FFMA R8, R28, UR10, -R16.reuse ;  /* 0x0000000a1c087c23 */ /* 0x100fe20008000810 */
[----:B------:R-:W-:Y:S01]  /*1bc0*/  FMNMX R5, R31, R0, !PT ;  /* 0x000000001f057209 */ /* 0x000fe20007800000 */
[--C-:B------:R-:W-:Y:S01]  /*1bd0*/  FFMA R11, R29, UR10, -R16.reuse ;  /* 0x0000000a1d0b7c23 */ /* 0x100fe20008000810 */
[----:B------:R-:W-:Y:S01]  /*1be0*/  FSETP.GEU.AND P1, PT, R24, -126, PT ;  /* 0xc2fc00001800780b */ /* 0x000fe20003f2e000 */
        /* <DEDUP_REMOVED lines=9> */
[----:B------:R-:W-:Y:S01]  /*1c80*/  FSETP.GEU.AND P4, PT, R11, -126, PT ;  /* 0xc2fc00000b00780b */ /* 0x000fe20003f8e000 */
[--C-:B------:R-:W-:Y:S01]  /*1c90*/  FFMA R17, R41, UR10, -R16.reuse ;  /* 0x0000000a29117c23 */ /* 0x100fe20008000810 */
[----:B------:R-:W-:Y:S01]  /*1ca0*/  FMNMX R0, R38, R5, !PT ;  /* 0x0000000526007209 */ /* 0x000fe20007800000 */
[----:B------:R-:W-:Y:S01]  /*1cb0*/  @!P1 FMUL R24, R24, 0.5 ;  /* 0x3f00000018189820 */ /* 0x000fe20000400000 */
[----:B------:R-:W-:Y:S01]  /*1cc0*/  FSETP.GEU.AND P6, PT, R13, -126, PT ;  /* 0xc2fc00000d00780b */ /* 0x000fe20003fce000 */
[--C-:B------:R-:W-:Y:S01]  /*1cd0*/  FFMA R36, R48, UR10, -R16.reuse ;  /* 0x0000000a30247c23 */ /* 0x100fe20008000810 */
[----:B------:R-:W-:Y:S01]  /*1ce0*/  FMNMX R5, R39, R0, !PT ;  /* 0x0000000027057209 */ /* 0x000fe20007800000 */
[----:B------:R-:W-:Y:S01]  /*1cf0*/  @!P2 FMUL R9, R9, 0.5 ;  /* 0x3f0000000909a820 */ /* 0x000fe20000400000 */
[----:B------:R-:W-:Y:S01]  /*1d00*/  FSETP.GEU.AND P5, PT, R28, -126, PT ;  /* 0xc2fc00001c00780b */ /* 0x000fe20003fae000 */
[----:B------:R-:W2:Y:S01]  /*1d10*/  MUFU.EX2 R24, R24 ;  /* 0x0000001800187308 */ /* 0x000ea20000000800 */
[----:B------:R-:W-:Y:S01]  /*1d20*/  FMNMX R0, R42, R5, !PT ;  /* 0x000000052a007209 */ /* 0x000fe20007800000 */
[----:B------:R-:W-:Y:S01]  /*1d30*/  @!P3 FMUL R8, R8, 0.5 ;  /* 0x3f0000000808b820 */ /* 0x000fe20000400000 */
[--C-:B------:R-:W-:Y:S01]  /*1d40*/  FFMA R19, R45, UR10, -R16.reuse ;  /* 0x0000000a2d137c23 */ /* 0x100fe20008000810 */
[----:B------:R-:W-:Y:S01]  /*1d50*/  @!P4 FMUL R11, R11, 0.5 ;  /* 0x3f0000000b0bc820 */ /* 0x000fe20000400000 */
[----:B------:R-:W-:Y:S01]  /*1d60*/  FMNMX R5, R43, R0, !PT ;  /* 0x000000002b057209 */ /* 0x000fe20007800000 */
[--C-:B------:R-:W-:Y:S01]  /*1d70*/  FFMA R21, R49, UR10, -R16.reuse ;  /* 0x0000000a31157c23 */ /* 0x100fe20008000810 */
[--C-:B------:R-:W-:Y:S01]  /*1d80*/  FFMA R12, R44, UR10, -R16.reuse ;  /* 0x0000000a2c0c7c23 */ /* 0x100fe20008000810 */
[----:B------:R-:W3:Y:S01]  /*1d90*/  MUFU.EX2 R9, R9 ;  /* 0x0000000900097308 */ /* 0x000ee20000000800 */
[----:B------:R-:W-:Y:S01]  /*1da0*/  FMNMX R0, R46, R5, !PT ;  /* 0x000000052e007209 */ /* 0x000fe20007800000 */
[----:B------:R-:W-:Y:S01]  /*1db0*/  @!P6 FMUL R13, R13, 0.5 ;  /* 0x3f0000000d0de820 */ /* 0x000fe20000400000 */
[--C-:B------:R-:W-:Y:S01]  /*1dc0*/  FFMA R14, R52, UR10, -R16.reuse ;  /* 0x0000000a340e7c23 */ /* 0x100fe20008000810 */
[----:B------:R-:W-:Y:S01]  /*1dd0*/  @!P5 FMUL R28, R28, 0.5 ;  /* 0x3f0000001c1cd820 */ /* 0x000fe20000400000 */
[----:B------:R-:W-:Y:S01]  /*1de0*/  FMNMX R5, R47, R0, !PT ;  /* 0x000000002f057209 */ /* 0x000fe20007800000 */
[--C-:B------:R-:W-:Y:S01]  /*1df0*/  FFMA R23, R53, UR10, -R16.reuse ;  /* 0x0000000a35177c23 */ /* 0x100fe20008000810 */
[--C-:B------:R-:W-:Y:S01]  /*1e00*/  FFMA R60, R60, UR10, -R16.reuse ;  /* 0x0000000a3c3c7c23 */ /* 0x100fe20008000810 */
[----:B------:R-:W4:Y:S01]  /*1e10*/  MUFU.EX2 R8, R8 ;  /* 0x0000000800087308 */ /* 0x000f220000000800 */
[----:B--2---:R-:W-:Y:S01]  /*1e20*/  @!P1 FMUL R24, R24, R24 ;  /* 0x0000001818189220 */ /* 0x004fe20000400000 */
[----:B------:R-:W-:Y:S01]  /*1e30*/  FSETP.GEU.AND P1, PT, R10, -126, PT ;  /* 0xc2fc00000a00780b */ /* 0x000fe20003f2e000 */
[--C-:B------:R-:W-:Y:S01]  /*1e40*/  FFMA R57, R57, UR10, -R16.reuse ;  /* 0x0000000a39397c23 */ /* 0x100fe20008000810 */
[----:B------:R-:W-:Y:S01]  /*1e50*/  FMNMX R0, R50, R5, !PT ;  /* 0x0000000532007209 */ /* 0x000fe20007800000 */
[--C-:B------:R-:W-:Y:S01]  /*1e60*/  FFMA R61, R61, UR10, -R16.reuse ;  /* 0x0000000a3d3d7c23 */ /* 0x100fe20008000810 */
[--C-:B------:R-:W-:Y:S01]  /*1e70*/  FFMA R25, R56, UR10, -R16.reuse ;  /* 0x0000000a38197c23 */ /* 0x100fe20008000810 */
[--C-:B------:R-:W-:Y:S01]  /*1e80*/  FFMA R64, R64, UR10, -R16.reuse ;  /* 0x0000000a40407c23 */ /* 0x100fe20008000810 */
[----:B------:R-:W2:Y:S01]  /*1e90*/  MUFU.EX2 R11, R11 ;  /* 0x0000000b000b7308 */ /* 0x000ea20000000800 */
[----:B------:R-:W-:Y:S01]  /*1ea0*/  FMNMX R5, R51, R0, !PT ;  /* 0x0000000033057209 */ /* 0x000fe20007800000 */
[----:B---3--:R-:W-:Y:S01]  /*1eb0*/  @!P2 FMUL R9, R9, R9 ;  /* 0x000000090909a220 */ /* 0x008fe20000400000 */
[----:B------:R-:W-:Y:S01]  /*1ec0*/  FSETP.GEU.AND P2, PT, R15, -126, PT ;  /* 0xc2fc00000f00780b */ /* 0x000fe20003f4e000 */
[--C-:B------:R-:W-:Y:S01]  /*1ed0*/  FFMA R65, R65, UR10, -R16.reuse ;  /* 0x0000000a41417c23 */ /* 0x100fe20008000810 */
[----:B------:R-:W-:Y:S01]  /*1ee0*/  FMNMX R0, R54, R5, !PT ;  /* 0x0000000536007209 */ /* 0x000fe20007800000 */
[--C-:B------:R-:W-:Y:S01]  /*1ef0*/  FFMA R72, R72, UR10, -R16.reuse ;  /* 0x0000000a48487c23 */ /* 0x100fe20008000810 */
[----:B------:R-:W-:Y:S01]  /*1f00*/  @!P1 FMUL R10, R10, 0.5 ;  /* 0x3f0000000a0a9820 */ /* 0x000fe20000400000 */
[----:B------:R-:W3:Y:S01]  /*1f10*/  MUFU.EX2 R13, R13 ;  /* 0x0000000d000d7308 */ /* 0x000ee20000000800 */
[----:B----4-:R-:W-:Y:S01]  /*1f20*/  @!P3 FMUL R8, R8, R8 ;  /* 0x000000080808b220 */ /* 0x010fe20000400000 */
[----:B------:R-:W-:Y:S01]  /*1f30*/  FSETP.GEU.AND P3, PT, R32, -126, PT ;  /* 0xc2fc00002000780b */ /* 0x000fe20003f6e000 */
[--C-:B------:R-:W-:Y:S01]  /*1f40*/  FFMA R69, R69, UR10, -R16.reuse ;  /* 0x0000000a45457c23 */ /* 0x100fe20008000810 */
[----:B------:R-:W-:Y:S01]  /*1f50*/  FMNMX R5, R55, R0, !PT ;  /* 0x0000000037057209 */ /* 0x000fe20007800000 */
[--C-:B------:R-:W-:Y:S01]  /*1f60*/  FFMA R73, R73, UR10, -R16.reuse ;  /* 0x0000000a49497c23 */ /* 0x100fe20008000810 */
[--C-:B------:R-:W-:Y:S01]  /*1f70*/  FFMA R76, R76, UR10, -R16.reuse ;  /* 0x0000000a4c4c7c23 */ /* 0x100fe20008000810 */
[--C-:B------:R-:W-:Y:S01]  /*1f80*/  FFMA R77, R77, UR10, -R16.reuse ;  /* 0x0000000a4d4d7c23 */ /* 0x100fe20008000810 */
[----:B------:R-:W4:Y:S01]  /*1f90*/  MUFU.EX2 R10, R10 ;  /* 0x0000000a000a7308 */ /* 0x000f220000000800 */
[----:B--2---:R-:W-:Y:S01]  /*1fa0*/  @!P4 FMUL R11, R11, R11 ;  /* 0x0000000b0b0bc220 */ /* 0x004fe20000400000 */
[----:B------:R-:W-:Y:S01]  /*1fb0*/  FSETP.GEU.AND P4, PT, R17, -126, PT ;  /* 0xc2fc00001100780b */ /* 0x000fe20003f8e000 */
[----:B------:R-:W-:Y:S01]  /*1fc0*/  @!P2 FMUL R15, R15, 0.5 ;  /* 0x3f0000000f0fa820 */ /* 0x000fe20000400000 */
[----:B------:R-:W-:Y:S01]  /*1fd0*/  FMNMX R0, R58, R5, !PT ;  /* 0x000000053a007209 */ /* 0x000fe20007800000 */
[--C-:B------:R-:W-:Y:S01]  /*1fe0*/  FFMA R81, R81, UR10, -R16.reuse ;  /* 0x0000000a51517c23 */ /* 0x100fe20008000810 */
[--C-:B------:R-:W-:Y:S01]  /*1ff0*/  FFMA R68, R68, UR10, -R16.reuse ;  /* 0x0000000a44447c23 */ /* 0x100fe20008000810 */
[----:B------:R-:W-:Y:S01]  /*2000*/  @!P3 FMUL R32, R32, 0.5 ;  /* 0x3f0000002020b820 */ /* 0x000fe20000400000 */
[----:B------:R-:W-:Y:S01]  /*2010*/  FMNMX R5, R59, R0, !PT ;  /* 0x000000003b057209 */ /* 0x000fe20007800000 */
[----:B------:R-:W2:Y:S01]  /*2020*/  MUFU.EX2 R15, R15 ;  /* 0x0000000f000f7308 */ /* 0x000ea20000000800 */
[----:B---3--:R-:W-:Y:S01]  /*2030*/  @!P6 FMUL R13, R13, R13 ;  /* 0x0000000d0d0de220 */ /* 0x008fe20000400000 */
[----:B------:R-:W-:Y:S01]  /*2040*/  FSETP.GEU.AND P6, PT, R19, -126, PT ;  /* 0xc2fc00001300780b */ /* 0x000fe20003fce000 */
[--C-:B------:R-:W-:Y:S01]  /*2050*/  FFMA R80, R80, UR10, -R16.reuse ;  /* 0x0000000a50507c23 */ /* 0x100fe20008000810 */
[----:B------:R-:W-:Y:S01]  /*2060*/  FMNMX R0, R62, R5, !PT ;  /* 0x000000053e007209 */ /* 0x000fe20007800000 */
[--C-:B------:R-:W-:Y:S01]  /*2070*/  FFMA R84, R84, UR10, -R16.reuse ;  /* 0x0000000a54547c23 */ /* 0x100fe20008000810 */
[----:B------:R-:W-:Y:S01]  /*2080*/  @!P4 FMUL R17, R17, 0.5 ;  /* 0x3f0000001111c820 */ /* 0x000fe20000400000 */
[----:B------:R-:W-:Y:S01]  /*2090*/  FFMA R16, R85, UR10, -R16 ;  /* 0x0000000a55107c23 */ /* 0x000fe20008000810 */
[----:B----4-:R-:W-:Y:S01]  /*20a0*/  @!P1 FMUL R10, R10, R10 ;  /* 0x0000000a0a0a9220 */ /* 0x010fe20000400000 */
[----:B------:R-:W-:Y:S01]  /*20b0*/  FSETP.GEU.AND P1, PT, R36, -126, PT ;  /* 0xc2fc00002400780b */ /* 0x000fe20003f2e000 */
[----:B------:R-:W3:Y:S01]  /*20c0*/  MUFU.EX2 R28, R28 ;  /* 0x0000001c001c7308 */ /* 0x000ee20000000800 */
[----:B------:R-:W-:-:S04]  /*20d0*/  FMNMX R5, R63, R0, !PT ;  /* 0x000000003f057209 */ /* 0x000fc80007800000 */
[----:B------:R-:W-:Y:S01]  /*20e0*/  FMNMX R0, R66, R5, !PT ;  /* 0x0000000542007209 */ /* 0x000fe20007800000 */
[----:B------:R-:W-:Y:S01]  /*20f0*/  @!P6 FMUL R19, R19, 0.5 ;  /* 0x3f0000001313e820 */ /* 0x000fe20000400000 */
[----:B--2---:R-:W-:Y:S01]  /*2100*/  @!P2 FMUL R15, R15, R15 ;  /* 0x0000000f0f0fa220 */ /* 0x004fe20000400000 */
[----:B------:R-:W2:Y:S01]  /*2110*/  MUFU.EX2 R32, R32 ;  /* 0x0000002000207308 */ /* 0x000ea20000000800 */
[----:B------:R-:W-:Y:S02]  /*2120*/  FMNMX R5, R67, R0, !PT ;  /* 0x0000000043057209 */ /* 0x000fe40007800000 */
[----:B------:R-:W-:Y:S01]  /*2130*/  FSETP.GEU.AND P2, PT, R21, -126, PT ;  /* 0xc2fc00001500780b */ /* 0x000fe20003f4e000 */
[----:B------:R-:W-:Y:S01]  /*2140*/  @!P1 FMUL R36, R36, 0.5 ;  /* 0x3f00000024249820 */ /* 0x000fe20000400000 */
[----:B------:R-:W-:-:S03]  /*2150*/  FMNMX R0, R70, R5, !PT ;  /* 0x0000000546007209 */ /* 0x000fc60007800000 */
[----:B------:R-:W4:Y:S01]  /*2160*/  MUFU.EX2 R17, R17 ;  /* 0x0000001100117308 */ /* 0x000f220000000800 */
[----:B------:R-:W-:Y:S01]  /*2170*/  FMNMX R5, R71, R0, !PT ;  /* 0x0000000047057209 */ /* 0x000fe20007800000 */
[----:B---3--:R-:W-:Y:S01]  /*2180*/  @!P5 FMUL R28, R28, R28 ;  /* 0x0000001c1c1cd220 */ /* 0x008fe20000400000 */
[----:B------:R-:W-:Y:S02]  /*2190*/  FSETP.GEU.AND P5, PT, R12, -126, PT ;  /* 0xc2fc00000c00780b */ /* 0x000fe40003fae000 */
[----:B------:R-:W-:-:S03]  /*21a0*/  FMNMX R0, R74, R5, !PT ;  /* 0x000000054a007209 */ /* 0x000fc60007800000 */
[----:B------:R-:W3:Y:S01]  /*21b0*/  MUFU.EX2 R36, R36 ;  /* 0x0000002400247308 */ /* 0x000ee20000000800 */
[----:B--2---:R-:W-:Y:S01]  /*21c0*/  @!P3 FMUL R32, R32, R32 ;  /* 0x000000202020b220 */ /* 0x004fe20000400000 */
[----:B------:R-:W-:Y:S01]  /*21d0*/  FSETP.GEU.AND P3, PT, R14, -126, PT ;  /* 0xc2fc00000e00780b */ /* 0x000fe20003f6e000 */
[----:B------:R-:W-:Y:S01]  /*21e0*/  @!P2 FMUL R21, R21, 0.5 ;  /* 0x3f0000001515a820 */ /* 0x000fe20000400000 */
[----:B------:R-:W-:-:S04]  /*21f0*/  FMNMX R5, R75, R0, !PT ;  /* 0x000000004b057209 */ /* 0x000fc80007800000 */
[----:B------:R-:W2:Y:S01]  /*2200*/  MUFU.EX2 R19, R19 ;  /* 0x0000001300137308 */ /* 0x000ea20000000800 */
[----:B----4-:R-:W-:Y:S01]  /*2210*/  @!P4 FMUL R17, R17, R17 ;  /* 0x000000111111c220 */ /* 0x010fe20000400000 */
[----:B------:R-:W-:Y:S01]  /*2220*/  FSETP.GEU.AND P4, PT, R23, -126, PT ;  /* 0xc2fc00001700780b */ /* 0x000fe20003f8e000 */
[----:B------:R-:W-:Y:S01]  /*2230*/  @!P5 FMUL R12, R12, 0.5 ;  /* 0x3f0000000c0cd820 */ /* 0x000fe20000400000 */
[----:B------:R-:W-:-:S03]  /*2240*/  FMNMX R0, R78, R5, !PT ;  /* 0x000000054e007209 */ /* 0x000fc60007800000 */
[----:B------:R-:W-:Y:S01]  /*2250*/  @!P3 FMUL R14, R14, 0.5 ;  /* 0x3f0000000e0eb820 */ /* 0x000fe20000400000 */
[----:B------:R-:W-:Y:S01]  /*2260*/  FMNMX R5, R79, R0, !PT ;  /* 0x000000004f057209 */ /* 0x000fe20007800000 */
[----:B---3--:R-:W-:Y:S01]  /*2270*/  @!P1 FMUL R36, R36, R36 ;  /* 0x0000002424249220 */ /* 0x008fe20000400000 */
[----:B------:R-:W-:Y:S01]  /*2280*/  FSETP.GEU.AND P1, PT, R60, -126, PT ;  /* 0xc2fc00003c00780b */ /* 0x000fe20003f2e000 */
[----:B------:R-:W3:Y:S01]  /*2290*/  MUFU.EX2 R21, R21 ;  /* 0x0000001500157308 */ /* 0x000ee20000000800 */
[----:B------:R-:W-:-:S03]  /*22a0*/  FMNMX R0, R82, R5, !PT ;  /* 0x0000000552007209 */ /* 0x000fc60007800000 */
[----:B------:R-:W-:Y:S01]  /*22b0*/  @!P4 FMUL R23, R23, 0.5 ;  /* 0x3f0000001717c820 */ /* 0x000fe20000400000 */
[----:B------:R-:W-:Y:S01]  /*22c0*/  FMNMX R5, R83, R0, !PT ;  /* 0x0000000053057209 */ /* 0x000fe20007800000 */
[----:B--2---:R-:W-:Y:S01]  /*22d0*/  @!P6 FMUL R19, R19, R19 ;  /* 0x000000131313e220 */ /* 0x004fe20000400000 */
[----:B------:R-:W-:Y:S01]  /*22e0*/  FSETP.GEU.AND P6, PT, R57, -126, PT ;  /* 0xc2fc00003900780b */ /* 0x000fe20003fce000 */
[----:B------:R-:W2:Y:S01]  /*22f0*/  MUFU.EX2 R12, R12 ;  /* 0x0000000c000c7308 */ /* 0x000ea20000000800 */
[----:B------:R-:W-:-:S03]  /*2300*/  FMNMX R0, R86, R5, !PT ;  /* 0x0000000556007209 */ /* 0x000fc60007800000 */
[----:B------:R-:W-:Y:S01]  /*2310*/  @!P1 FMUL R60, R60, 0.5 ;  /* 0x3f0000003c3c9820 */ /* 0x000fe20000400000 */
[----:B------:R-:W-:-:S03]  /*2320*/  FMNMX R0, R87, R0, !PT ;  /* 0x0000000057007209 */ /* 0x000fc60007800000 */
[----:B------:R-:W4:Y:S01]  /*2330*/  MUFU.EX2 R14, R14 ;  /* 0x0000000e000e7308 */ /* 0x000f220000000800 */
[----:B---3--:R-:W-:Y:S01]  /*2340*/  @!P2 FMUL R21, R21, R21 ;  /* 0x000000151515a220 */ /* 0x008fe20000400000 */
[----:B------:R-:W3:Y:S01]  /*2350*/  SHFL.BFLY PT, R5, R0, 0x1, 0x1f ;  /* 0x0c201f0000057f89 */ /* 0x000ee200000e0000 */
[----:B------:R-:W-:Y:S01]  /*2360*/  FSETP.GEU.AND P2, PT, R61, -126, PT ;  /* 0xc2fc00003d00780b */ /* 0x000fe20003f4e000 */
[----:B------:R-:W-:-:S04]  /*2370*/  @!P6 FMUL R57, R57, 0.5 ;  /* 0x3f0000003939e820 */ /* 0x000fc80000400000 */
[----:B------:R-:W5:Y:S01]  /*2380*/  MUFU.EX2 R23, R23 ;  /* 0x0000001700177308 */ /* 0x000f620000000800 */
[----:B--2---:R-:W-:Y:S01]  /*2390*/  @!P5 FMUL R12, R12, R12 ;  /* 0x0000000c0c0cd220 */ /* 0x004fe20000400000 */
[----:B------:R-:W-:-:S06]  /*23a0*/  FSETP.GEU.AND P5, PT, R25, -126, PT ;  /* 0xc2fc00001900780b */ /* 0x000fcc0003fae000 */
[----:B------:R-:W2:Y:S01]  /*23b0*/  MUFU.EX2 R29, R60 ;  /* 0x0000003c001d7308 */ /* 0x000ea20000000800 */
[----:B----4-:R-:W-:Y:S01]  /*23c0*/  @!P3 FMUL R14, R14, R14 ;  /* 0x0000000e0e0eb220 */ /* 0x010fe20000400000 */
[----:B------:R-:W-:Y:S01]  /*23d0*/  FSETP.GEU.AND P3, PT, R64, -126, PT ;  /* 0xc2fc00004000780b */ /* 0x000fe20003f6e000 */
[----:B------:R-:W-:-:S04]  /*23e0*/  @!P2 FMUL R61, R61, 0.5 ;  /* 0x3f0000003d3da820 */ /* 0x000fc80000400000 */
[----:B------:R-:W-:Y:S01]  /*23f0*/  @!P5 FMUL R25, R25, 0.5 ;  /* 0x3f0000001919d820 */ /* 0x000fe20000400000 */
[----:B------:R-:W4:Y:S01]  /*2400*/  MUFU.EX2 R40, R57 ;  /* 0x0000003900287308 */ /* 0x000f220000000800 */
[----:B-----5:R-:W-:Y:S01]  /*2410*/  @!P4 FMUL R23, R23, R23 ;  /* 0x000000171717c220 */ /* 0x020fe20000400000 */
[----:B------:R-:W-:Y:S02]  /*2420*/  FSETP.GEU.AND P4, PT, R65, -126, PT ;  /* 0xc2fc00004100780b */ /* 0x000fe40003f8e000 */
[----:B---3--:R-:W-:-:S03]  /*2430*/  FMNMX R5, R0, R5, !PT ;  /* 0x0000000500057209 */ /* 0x008fc60007800000 */
[----:B------:R-:W-:Y:S01]  /*2440*/  @!P3 FMUL R64, R64, 0.5 ;  /* 0x3f0000004040b820 */ /* 0x000fe20000400000 */
[----:B------:R-:W3:Y:S01]  /*2450*/  MUFU.EX2 R18, R61 ;  /* 0x0000003d00127308 */ /* 0x000ee20000000800 */
[----:B--2---:R-:W-:Y:S01]  /*2460*/  @!P1 FMUL R29, R29, R29 ;  /* 0x0000001d1d1d9220 */ /* 0x004fe20000400000 */
[----:B------:R-:W-:Y:S01]  /*2470*/  FSETP.GEU.AND P1, PT, R72, -126, PT ;  /* 0xc2fc00004800780b */ /* 0x000fe20003f2e000 */
[----:B------:R-:W2:Y:S04]  /*2480*/  SHFL.BFLY PT, R0, R5, 0x2, 0x1f ;  /* 0x0c401f0005007f89 */ /* 0x000ea800000e0000 */
[----:B------:R-:W-:Y:S01]  /*2490*/  @!P4 FMUL R65, R65, 0.5 ;  /* 0x3f0000004141c820 */ /* 0x000fe20000400000 */
[----:B------:R-:W5:Y:S01]  /*24a0*/  MUFU.EX2 R33, R64 ;  /* 0x0000004000217308 */ /* 0x000f620000000800 */
[----:B----4-:R-:W-:Y:S01]  /*24b0*/  @!P6 FMUL R40, R40, R40 ;  /* 0x000000282828e220 */ /* 0x010fe20000400000 */
[----:B------:R-:W-:-:S05]  /*24c0*/  FSETP.GEU.AND P6, PT, R69, -126, PT ;  /* 0xc2fc00004500780b */ /* 0x000fca0003fce000 */
[----:B------:R-:W-:Y:S01]  /*24d0*/  @!P1 FMUL R72, R72, 0.5 ;  /* 0x3f00000048489820 */ /* 0x000fe20000400000 */
[----:B------:R-:W4:Y:S01]  /*24e0*/  MUFU.EX2 R44, R65 ;  /* 0x00000041002c7308 */ /* 0x000f220000000800 */
[----:B---3--:R-:W-:Y:S01]  /*24f0*/  @!P2 FMUL R18, R18, R18 ;  /* 0x000000121212a220 */ /* 0x008fe20000400000 */
[----:B------:R-:W-:-:S05]  /*2500*/  FSETP.GEU.AND P2, PT, R73, -126, PT ;  /* 0xc2fc00004900780b */ /* 0x000fca0003f4e000 */
[----:B------:R-:W-:Y:S01]  /*2510*/  @!P6 FMUL R69, R69, 0.5 ;  /* 0x3f0000004545e820 */ /* 0x000fe20000400000 */
[----:B------:R-:W3:Y:S01]  /*2520*/  MUFU.EX2 R41, R72 ;  /* 0x0000004800297308 */ /* 0x000ee20000000800 */
[----:B-----5:R-:W-:Y:S01]  /*2530*/  @!P3 FMUL R33, R33, R33 ;  /* 0x000000212121b220 */ /* 0x020fe20000400000 */
[----:B------:R-:W-:Y:S02]  /*2540*/  FSETP.GEU.AND P3, PT, R76, -126, PT ;  /* 0xc2fc00004c00780b */ /* 0x000fe40003f6e000 */
[----:B--2---:R-:W-:-:S03]  /*2550*/  FMNMX R5, R5, R0, !PT ;  /* 0x0000000005057209 */ /* 0x004fc60007800000 */
[----:B------:R-:W-:Y:S01]  /*2560*/  @!P2 FMUL R73, R73, 0.5 ;  /* 0x3f0000004949a820 */ /* 0x000fe20000400000 */
[----:B------:R-:W2:Y:S01]  /*2570*/  MUFU.EX2 R25, R25 ;  /* 0x0000001900197308 */ /* 0x000ea20000000800 */
        /* <DEDUP_REMOVED lines=8> */
[----:B--2---:R-:W-:Y:S01]  /*2600*/  @!P5 FMUL R25, R25, R25 ;  /* 0x000000191919d220 */ /* 0x004fe20000400000 */
[----:B------:R-:W-:-:S05]  /*2610*/  FSETP.GEU.AND P5, PT, R68, -126, PT ;  /* 0xc2fc00004400780b */ /* 0x000fca0003fae000 */
[----:B------:R-:W-:Y:S01]  /*2620*/  @!P1 FMUL R81, R81, 0.5 ;  /* 0x3f00000051519820 */ /* 0x000fe20000400000 */
[----:B------:R-:W2:Y:S01]  /*2630*/  MUFU.EX2 R45, R76 ;  /* 0x0000004c002d7308 */ /* 0x000ea20000000800 */
[----:B----4-:R-:W-:Y:S01]  /*2640*/  @!P6 FMUL R20, R20, R20 ;  /* 0x000000141414e220 */ /* 0x010fe20000400000 */
[----:B------:R-:W-:-:S04]  /*2650*/  FSETP.NEU.AND P6, PT, R5, -INF , PT ;  /* 0xff8000000500780b */ /* 0x000fc80003fcd000 */
[----:B------:R-:W-:Y:S01]  /*2660*/  FSEL R0, R5, RZ, P6 ;  /* 0x000000ff05007208 */ /* 0x000fe20003000000 */
[----:B------:R-:W-:Y:S01]  /*2670*/  @!P5 FMUL R68, R68, 0.5 ;  /* 0x3f0000004444d820 */ /* 0x000fe20000400000 */
[----:B------:R-:W4:Y:S01]  /*2680*/  MUFU.EX2 R22, R77 ;  /* 0x0000004d00167308 */ /* 0x000f220000000800 */
[----:B---3--:R-:W-:Y:S01]  /*2690*/  @!P2 FMUL R48, R48, R48 ;  /* 0x000000303030a220 */ /* 0x008fe20000400000 */
[----:B------:R-:W-:Y:S01]  /*26a0*/  FSETP.GEU.AND P2, PT, R16, -126, PT ;  /* 0xc2fc00001000780b */ /* 0x000fe20003f4e000 */
[----:B------:R-:W-:Y:S01]  /*26b0*/  FMUL R0, R0, UR10 ;  /* 0x0000000a00007c20 */ /* 0x000fe20008400000 */
[----:B------:R-:W-:-:S03]  /*26c0*/  FSETP.GEU.AND P6, PT, R84, -126, PT ;  /* 0xc2fc00005400780b */ /* 0x000fc60003fce000 */
[--C-:B------:R-:W-:Y:S01]  /*26d0*/  FFMA R26, R26, UR10, -R0.reuse ;  /* 0x0000000a1a1a7c23 */ /* 0x100fe20008000800 */
[----:B------:R-:W3:Y:S01]  /*26e0*/  MUFU.EX2 R52, R81 ;  /* 0x0000005100347308 */ /* 0x000ee20000000800 */
[--C-:B------:R-:W-:Y:S01]  /*26f0*/  FFMA R2, R27, UR10, -R0.reuse ;  /* 0x0000000a1b027c23 */ /* 0x100fe20008000800 */
[--C-:B------:R-:W-:Y:S01]  /*2700*/  FFMA R53, R31, UR10, -R0.reuse ;  /* 0x0000000a1f357c23 */ /* 0x100fe20008000800 */
[----:B--2---:R-:W-:Y:S01]  /*2710*/  @!P3 FMUL R45, R45, R45 ;  /* 0x0000002d2d2db220 */ /* 0x004fe20000400000 */
[----:B------:R-:W-:Y:S01]  /*2720*/  FSETP.GEU.AND P3, PT, R26, -126, PT ;  /* 0xc2fc00001a00780b */ /* 0x000fe20003f6e000 */
[--C-:B------:R-:W-:Y:S01]  /*2730*/  FFMA R57, R35, UR10, -R0.reuse ;  /* 0x0000000a23397c23 */ /* 0x100fe20008000800 */
[--C-:B------:R-:W-:Y:S01]  /*2740*/  FFMA R38, R38, UR10, -R0.reuse ;  /* 0x0000000a26267c23 */ /* 0x100fe20008000800 */
[----:B------:R-:W-:Y:S01]  /*2750*/  @!P2 FMUL R16, R16, 0.5 ;  /* 0x3f0000001010a820 */ /* 0x000fe20000400000 */
[----:B------:R-:W2:Y:S01]  /*2760*/  MUFU.EX2 R37, R68 ;  /* 0x0000004400257308 */ /* 0x000ea20000000800 */
[----:B----4-:R-:W-:Y:S01]  /*2770*/  @!P4 FMUL R22, R22, R22 ;  /* 0x000000161616c220 */ /* 0x010fe20000400000 */
[----:B------:R-:W-:Y:S01]  /*2780*/  FSETP.GEU.AND P4, PT, R2, -126, PT ;  /* 0xc2fc00000200780b */ /* 0x000fe20003f8e000 */
[----:B------:R-:W-:Y:S01]  /*2790*/  @!P6 FMUL R84, R84, 0.5 ;  /* 0x3f0000005454e820 */ /* 0x000fe20000400000 */
[--C-:B------:R-:W-:Y:S01]  /*27a0*/  FFMA R30, R30, UR10, -R0.reuse ;  /* 0x0000000a1e1e7c23 */ /* 0x100fe20008000800 */
[--C-:B------:R-:W-:Y:S01]  /*27b0*/  FFMA R34, R34, UR10, -R0.reuse ;  /* 0x0000000a22227c23 */ /* 0x100fe20008000800 */
[--C-:B------:R-:W-:Y:S01]  /*27c0*/  FFMA R50, R50, UR10, -R0.reuse ;  /* 0x0000000a32327c23 */ /* 0x100fe20008000800 */
[--C-:B------:R-:W-:Y:S01]  /*27d0*/  FFMA R42, R42, UR10, -R0.reuse ;  /* 0x0000000a2a2a7c23 */ /* 0x100fe20008000800 */
[----:B------:R-:W4:Y:S01]  /*27e0*/  MUFU.EX2 R16, R16 ;  /* 0x0000001000107308 */ /* 0x000f220000000800 */
[----:B---3--:R-:W-:Y:S01]  /*27f0*/  @!P1 FMUL R52, R52, R52 ;  /* 0x0000003434349220 */ /* 0x008fe20000400000 */
[----:B------:R-:W-:Y:S01]  /*2800*/  FSETP.GEU.AND P1, PT, R53, -126, PT ;  /* 0xc2fc00003500780b */ /* 0x000fe20003f2e000 */
[----:B------:R-:W-:Y:S01]  /*2810*/  @!P3 FMUL R26, R26, 0.5 ;  /* 0x3f0000001a1ab820 */ /* 0x000fe20000400000 */
[--C-:B------:R-:W-:Y:S01]  /*2820*/  FFMA R46, R46, UR10, -R0.reuse ;  /* 0x0000000a2e2e7c23 */ /* 0x100fe20008000800 */
[--C-:B------:R-:W-:Y:S01]  /*2830*/  FFMA R63, R63, UR10, -R0.reuse ;  /* 0x0000000a3f3f7c23 */ /* 0x100fe20008000800 */
[--C-:B------:R-:W-:Y:S01]  /*2840*/  FFMA R67, R67, UR10, -R0.reuse ;  /* 0x0000000a43437c23 */ /* 0x100fe20008000800 */
[----:B------:R-:W-:Y:S01]  /*2850*/  @!P4 FMUL R2, R2, 0.5 ;  /* 0x3f0000000202c820 */ /* 0x000fe20000400000 */
[----:B------:R3:W5:Y:S01]  /*2860*/  MUFU.EX2 R31, R26 ;  /* 0x0000001a001f7308 */ /* 0x0007620000000800 */
[----:B--2---:R-:W-:Y:S01]  /*2870*/  @!P5 FMUL R37, R37, R37 ;  /* 0x000000252525d220 */ /* 0x004fe20000400000 */
[----:B------:R-:W-:Y:S01]  /*2880*/  FSETP.GEU.AND P5, PT, R80, -126, PT ;  /* 0xc2fc00005000780b */ /* 0x000fe20003fae000 */
[--C-:B------:R-:W-:Y:S01]  /*2890*/  FFMA R54, R54, UR10, -R0.reuse ;  /* 0x0000000a36367c23 */ /* 0x100fe20008000800 */
[--C-:B------:R-:W-:Y:S01]  /*28a0*/  FFMA R75, R75, UR10, -R0.reuse ;  /* 0x0000000a4b4b7c23 */ /* 0x100fe20008000800 */
[--C-:B------:R-:W-:Y:S01]  /*28b0*/  FFMA R59, R59, UR10, -R0.reuse ;  /* 0x0000000a3b3b7c23 */ /* 0x100fe20008000800 */
[--C-:B------:R-:W-:Y:S01]  /*28c0*/  FFMA R83, R83, UR10, -R0.reuse ;  /* 0x0000000a53537c23 */ /* 0x100fe20008000800 */
[----:B------:R-:W-:Y:S01]  /*28d0*/  @!P1 FMUL R53, R53, 0.5 ;  /* 0x3f00000035359820 */ /* 0x000fe20000400000 */
[----:B------:R2:W1:Y:S01]  /*28e0*/  MUFU.EX2 R56, R2 ;  /* 0x0000000200387308 */ /* 0x0004620000000800 */
[--C-:B---3--:R-:W-:Y:S01]  /*28f0*/  FFMA R26, R43, UR10, -R0.reuse ;  /* 0x0000000a2b1a7c23 */ /* 0x108fe20008000800 */
[----:B----4-:R-:W-:Y:S01]  /*2900*/  @!P2 FMUL R16, R16, R16 ;  /* 0x000000101010a220 */ /* 0x010fe20000400000 */
[----:B------:R-:W-:Y:S01]  /*2910*/  FSETP.GEU.AND P2, PT, R57, -126, PT ;  /* 0xc2fc00003900780b */ /* 0x000fe20003f4e000 */
[--C-:B------:R-:W-:Y:S01]  /*2920*/  FFMA R71, R71, UR10, -R0.reuse ;  /* 0x0000000a47477c23 */ /* 0x100fe20008000800 */
[--C-:B------:R-:W-:Y:S01]  /*2930*/  FFMA R78, R78, UR10, -R0.reuse ;  /* 0x0000000a4e4e7c23 */ /* 0x100fe20008000800 */
[--C-:B------:R-:W-:Y:S01]  /*2940*/  FFMA R79, R79, UR10, -R0.reuse ;  /* 0x0000000a4f4f7c23 */ /* 0x100fe20008000800 */
[----:B------:R-:W-:Y:S01]  /*2950*/  @!P5 FMUL R80, R80, 0.5 ;  /* 0x3f0000005050d820 */ /* 0x000fe20000400000 */
[----:B------:R-:W3:Y:S01]  /*2960*/  MUFU.EX2 R60, R53 ;  /* 0x00000035003c7308 */ /* 0x000ee20000000800 */
[--C-:B--2---:R-:W-:Y:S01]  /*2970*/  FFMA R2, R39, UR10, -R0.reuse ;  /* 0x0000000a27027c23 */ /* 0x104fe20008000800 */
[----:B-----5:R-:W-:Y:S01]  /*2980*/  @!P3 FMUL R31, R31, R31 ;  /* 0x0000001f1f1fb220 */ /* 0x020fe20000400000 */
[----:B------:R-:W-:Y:S01]  /*2990*/  FSETP.GEU.AND P3, PT, R38, -126, PT ;  /* 0xc2fc00002600780b */ /* 0x000fe20003f6e000 */
[----:B------:R-:W-:Y:S01]  /*29a0*/  FFMA R86, R86, UR10, -R0 ;  /* 0x0000000a56567c23 */ /* 0x000fe20008000800 */
[----:B------:R-:W-:-:S03]  /*29b0*/  FADD R65, R21, R52 ;  /* 0x0000003415417221 */ /* 0x000fc60000000000 */
[----:B------:R-:W2:Y:S01]  /*29c0*/  MUFU.EX2 R49, R80 ;  /* 0x0000005000317308 */ /* 0x000ea20000000800 */
[----:B-1----:R-:W-:Y:S01]  /*29d0*/  @!P4 FMUL R56, R56, R56 ;  /* 0x000000383838c220 */ /* 0x002fe20000400000 */
[----:B------:R-:W-:Y:S01]  /*29e0*/  FSETP.GEU.AND P4, PT, R2, -126, PT ;  /* 0xc2fc00000200780b */ /* 0x000fe20003f8e000 */
[----:B------:R-:W-:-:S05]  /*29f0*/  @!P2 FMUL R57, R57, 0.5 ;  /* 0x3f0000003939a820 */ /* 0x000fca0000400000 */
[----:B------:R-:W1:Y:S01]  /*2a00*/  MUFU.EX2 R27, R84 ;  /* 0x00000054001b7308 */ /* 0x000e620000000800 */
[----:B---3--:R-:W-:Y:S01]  /*2a10*/  @!P1 FMUL R60, R60, R60 ;  /* 0x0000003c3c3c9220 */ /* 0x008fe20000400000 */
[----:B------:R-:W-:Y:S01]  /*2a20*/  FSETP.GEU.AND P1, PT, R26, -126, PT ;  /* 0xc2fc00001a00780b */ /* 0x000fe20003f2e000 */
[----:B------:R-:W-:-:S04]  /*2a30*/  @!P3 FMUL R38, R38, 0.5 ;  /* 0x3f0000002626b820 */ /* 0x000fc80000400000 */
[----:B------:R-:W-:Y:S01]  /*2a40*/  @!P4 FMUL R2, R2, 0.5 ;  /* 0x3f0000000202c820 */ /* 0x000fe20000400000 */
[----:B------:R3:W4:Y:S01]  /*2a50*/  MUFU.EX2 R64, R57 ;  /* 0x0000003900407308 */ /* 0x0007220000000800 */
[----:B--2---:R-:W-:Y:S01]  /*2a60*/  @!P5 FMUL R49, R49, R49 ;  /* 0x000000313131d220 */ /* 0x004fe20000400000 */
[----:B------:R-:W-:-:S03]  /*2a70*/  FSETP.GEU.AND P5, PT, R30, -126, PT ;  /* 0xc2fc00001e00780b */ /* 0x000fc60003fae000 */
[----:B------:R-:W-:Y:S01]  /*2a80*/  FADD R61, R36, R49 ;  /* 0x00000031243d7221 */ /* 0x000fe20000000000 */
[----:B------:R-:W-:Y:S01]  /*2a90*/  F2FP.BF16.F32.PACK_AB R52, R52, R49 ;  /* 0x000000313434723e */ /* 0x000fe200000010ff */
[----:B------:R-:W-:Y:S01]  /*2aa0*/  @!P1 FMUL R26, R26, 0.5 ;  /* 0x3f0000001a1a9820 */ /* 0x000fe20000400000 */
[----:B------:R-:W2:Y:S01]  /*2ab0*/  MUFU.EX2 R43, R38 ;  /* 0x00000026002b7308 */ /* 0x000ea20000000800 */
[----:B-1----:R-:W-:Y:S01]  /*2ac0*/  @!P6 FMUL R27, R27, R27 ;  /* 0x0000001b1b1be220 */ /* 0x002fe20000400000 */
[----:B------:R-:W-:Y:S01]  /*2ad0*/  FSETP.GEU.AND P6, PT, R34, -126, PT ;  /* 0xc2fc00002200780b */ /* 0x000fe20003fce000 */
[----:B---3--:R-:W-:Y:S01]  /*2ae0*/  FADD R57, R32, R41 ;  /* 0x0000002920397221 */ /* 0x008fe20000000000 */
[----:B------:R-:W-:Y:S02]  /*2af0*/  F2FP.BF16.F32.PACK_AB R32, R17, R32 ;  /* 0x000000201120723e */ /* 0x000fe400000010ff */
[----:B------:R-:W-:Y:S01]  /*2b00*/  F2FP.BF16.F32.PACK_AB R36, R21, R36 ;  /* 0x000000241524723e */ /* 0x000fe200000010ff */
[----:B------:R-:W-:Y:S01]  /*2b10*/  @!P5 FMUL R30, R30, 0.5 ;  /* 0x3f0000001e1ed820 */ /* 0x000fe20000400000 */
[----:B------:R1:W3:Y:S01]  /*2b20*/  MUFU.EX2 R68, R2 ;  /* 0x0000000200447308 */ /* 0x0002e20000000800 */
[----:B----4-:R-:W-:-:S06]  /*2b30*/  @!P2 FMUL R64, R64, R64 ;  /* 0x000000404040a220 */ /* 0x010fcc0000400000 */
[----:B------:R-:W-:Y:S01]  /*2b40*/  @!P6 FMUL R34, R34, 0.5 ;  /* 0x3f0000002222e820 */ /* 0x000fe20000400000 */
[----:B------:R4:W5:Y:S01]  /*2b50*/  MUFU.EX2 R72, R26 ;  /* 0x0000001a00487308 */ /* 0x0009620000000800 */
[----:B-1----:R-:W-:Y:S01]  /*2b60*/  FFMA R2, R51, UR10, -R0 ;  /* 0x0000000a33027c23 */ /* 0x002fe20008000800 */
[----:B--2---:R-:W-:Y:S01]  /*2b70*/  @!P3 FMUL R43, R43, R43 ;  /* 0x0000002b2b2bb220 */ /* 0x004fe20000400000 */
[----:B------:R-:W-:-:S05]  /*2b80*/  FSETP.GEU.AND P3, PT, R50, -126, PT ;  /* 0xc2fc00003200780b */ /* 0x000fca0003f6e000 */
[----:B------:R1:W2:Y:S01]  /*2b90*/  MUFU.EX2 R35, R30 ;  /* 0x0000001e00237308 */ /* 0x0002a20000000800 */
[----:B----4-:R-:W-:Y:S01]  /*2ba0*/  FFMA R26, R55, UR10, -R0 ;  /* 0x0000000a371a7c23 */ /* 0x010fe20008000800 */
[----:B---3--:R-:W-:Y:S01]  /*2bb0*/  @!P4 FMUL R68, R68, R68 ;  /* 0x000000444444c220 */ /* 0x008fe20000400000 */
[----:B------:R-:W-:-:S05]  /*2bc0*/  FSETP.GEU.AND P4, PT, R2, -126, PT ;  /* 0xc2fc00000200780b */ /* 0x000fca0003f8e000 */
[----:B------:R3:W4:Y:S01]  /*2bd0*/  MUFU.EX2 R39, R34 ;  /* 0x0000002200277308 */ /* 0x0007220000000800 */
[--C-:B-1----:R-:W-:Y:S01]  /*2be0*/  FFMA R30, R47, UR10, -R0.reuse ;  /* 0x0000000a2f1e7c23 */ /* 0x102fe20008000800 */
[----:B-----5:R-:W-:Y:S01]  /*2bf0*/  @!P1 FMUL R72, R72, R72 ;  /* 0x0000004848489220 */ /* 0x020fe20000400000 */
[----:B------:R-:W-:Y:S01]  /*2c00*/  FSETP.GEU.AND P1, PT, R26, -126, PT ;  /* 0xc2fc00001a00780b */ /* 0x000fe20003f2e000 */
[----:B------:R-:W-:Y:S02]  /*2c10*/  @!P3 FMUL R50, R50, 0.5 ;  /* 0x3f0000003232b820 */ /* 0x000fe40000400000 */
[----:B------:R-:W-:Y:S02]  /*2c20*/  FSETP.GEU.AND P2, PT, R30, -126, PT ;  /* 0xc2fc00001e00780b */ /* 0x000fe40003f4e000 */
[----:B------:R-:W-:Y:S01]  /*2c30*/  @!P4 FMUL R2, R2, 0.5 ;  /* 0x3f0000000202c820 */ /* 0x000fe20000400000 */
[----:B--2---:R-:W-:Y:S01]  /*2c40*/  @!P5 FMUL R35, R35, R35 ;  /* 0x000000232323d220 */ /* 0x004fe20000400000 */
[----:B------:R-:W-:Y:S01]  /*2c50*/  FSETP.GEU.AND P5, PT, R42, -126, PT ;  /* 0xc2fc00002a00780b */ /* 0x000fe20003fae000 */
[----:B---3--:R-:W-:Y:S01]  /*2c60*/  FFMA R34, R58, UR10, -R0 ;  /* 0x0000000a3a227c23 */ /* 0x008fe20008000800 */
[----:B------:R-:W1:Y:S04]  /*2c70*/  MUFU.EX2 R53, R50 ;  /* 0x0000003200357308 */ /* 0x000e680000000800 */
[----:B------:R-:W-:Y:S01]  /*2c80*/  @!P1 FMUL R26, R26, 0.5 ;  /* 0x3f0000001a1a9820 */ /* 0x000fe20000400000 */
[----:B----4-:R-:W-:Y:S01]  /*2c90*/  @!P6 FMUL R39, R39, R39 ;  /* 0x000000272727e220 */ /* 0x010fe20000400000 */
[----:B------:R-:W-:Y:S01]  /*2ca0*/  FSETP.GEU.AND P6, PT, R46, -126, PT ;  /* 0xc2fc00002e00780b */ /* 0x000fe20003fce000 */
[----:B------:R-:W-:Y:S01]  /*2cb0*/  @!P2 FMUL R30, R30, 0.5 ;  /* 0x3f0000001e1ea820 */ /* 0x000fe20000400000 */
[----:B------:R2:W3:Y:S03]  /*2cc0*/  MUFU.EX2 R58, R2 ;  /* 0x00000002003a7308 */ /* 0x0004e60000000800 */
[----:B------:R-:W-:-:S05]  /*2cd0*/  @!P5 FMUL R42, R42, 0.5 ;  /* 0x3f0000002a2ad820 */ /* 0x000fca0000400000 */
[----:B------:R4:W5:Y:S01]  /*2ce0*/  MUFU.EX2 R76, R30 ;  /* 0x0000001e004c7308 */ /* 0x0009620000000800 */
[----:B-1----:R-:W-:Y:S01]  /*2cf0*/  @!P3 FMUL R53, R53, R53 ;  /* 0x000000353535b220 */ /* 0x002fe20000400000 */
[----:B--2---:R-:W-:Y:S01]  /*2d00*/  FFMA R2, R66, UR10, -R0 ;  /* 0x0000000a42027c23 */ /* 0x004fe20008000800 */
[----:B------:R-:W-:-:S05]  /*2d10*/  @!P6 FMUL R46, R46, 0.5 ;  /* 0x3f0000002e2ee820 */ /* 0x000fca0000400000 */
[----:B------:R-:W1:Y:S01]  /*2d20*/  MUFU.EX2 R47, R42 ;  /* 0x0000002a002f7308 */ /* 0x000e620000000800 */
[----:B----4-:R-:W-:Y:S01]  /*2d30*/  FFMA R30, R62, UR10, -R0 ;  /* 0x0000000a3e1e7c23 */ /* 0x010fe20008000800 */
[----:B---3--:R-:W-:Y:S01]  /*2d40*/  @!P4 FMUL R58, R58, R58 ;  /* 0x0000003a3a3ac220 */ /* 0x008fe20000400000 */
[----:B------:R-:W-:-:S03]  /*2d50*/  FSETP.GEU.AND P4, PT, R63, -126, PT ;  /* 0xc2fc00003f00780b */ /* 0x000fc60003f8e000 */
[----:B------:R-:W-:Y:S02]  /*2d60*/  FSETP.GEU.AND P3, PT, R30, -126, PT ;  /* 0xc2fc00001e00780b */ /* 0x000fe40003f6e000 */
[----:B------:R2:W3:Y:S01]  /*2d70*/  MUFU.EX2 R62, R26 ;  /* 0x0000001a003e7308 */ /* 0x0004e20000000800 */
[----:B-----5:R-:W-:Y:S01]  /*2d80*/  @!P2 FMUL R76, R76, R76 ;  /* 0x0000004c4c4ca220 */ /* 0x020fe20000400000 */
[----:B------:R-:W-:-:S06]  /*2d90*/  FSETP.GEU.AND P2, PT, R59, -126, PT ;  /* 0xc2fc00003b00780b */ /* 0x000fcc0003f4e000 */
[----:B------:R-:W4:Y:S01]  /*2da0*/  MUFU.EX2 R51, R46 ;  /* 0x0000002e00337308 */ /* 0x000f220000000800 */
[----:B-1----:R-:W-:Y:S01]  /*2db0*/  @!P5 FMUL R47, R47, R47 ;  /* 0x0000002f2f2fd220 */ /* 0x002fe20000400000 */
[----:B------:R-:W-:Y:S01]  /*2dc0*/  FSETP.GEU.AND P5, PT, R54, -126, PT ;  /* 0xc2fc00003600780b */ /* 0x000fe20003fae000 */
[----:B------:R-:W-:Y:S01]  /*2dd0*/  @!P3 FMUL R30, R30, 0.5 ;  /* 0x3f0000001e1eb820 */ /* 0x000fe20000400000 */
[----:B------:R-:W-:Y:S01]  /*2de0*/  @!P4 FMUL R63, R63, 0.5 ;  /* 0x3f0000003f3fc820 */ /* 0x000fe20000400000 */
[----:B--2---:R-:W-:Y:S02]  /*2df0*/  FFMA R26, R70, UR10, -R0 ;  /* 0x0000000a461a7c23 */ /* 0x004fe40008000800 */
[----:B------:R-:W-:Y:S01]  /*2e00*/  @!P2 FMUL R59, R59, 0.5 ;  /* 0x3f0000003b3ba820 */ /* 0x000fe20000400000 */
[----:B------:R1:W2:Y:S01]  /*2e10*/  MUFU.EX2 R66, R30 ;  /* 0x0000001e00427308 */ /* 0x0002a20000000800 */
[----:B---3--:R-:W-:Y:S01]  /*2e20*/  @!P1 FMUL R62, R62, R62 ;  /* 0x0000003e3e3e9220 */ /* 0x008fe20000400000 */
[----:B------:R-:W-:-:S05]  /*2e30*/  FSETP.GEU.AND P1, PT, R67, -126, PT ;  /* 0xc2fc00004300780b */ /* 0x000fca0003f2e000 */
[----:B------:R-:W-:Y:S01]  /*2e40*/  @!P5 FMUL R54, R54, 0.5 ;  /* 0x3f0000003636d820 */ /* 0x000fe20000400000 */
[----:B------:R-:W3:Y:S01]  /*2e50*/  MUFU.EX2 R63, R63 ;  /* 0x0000003f003f7308 */ /* 0x000ee20000000800 */
[----:B----4-:R-:W-:Y:S01]  /*2e60*/  @!P6 FMUL R51, R51, R51 ;  /* 0x000000333333e220 */ /* 0x010fe20000400000 */
[----:B------:R-:W-:Y:S01]  /*2e70*/  FSETP.GEU.AND P6, PT, R34, -126, PT ;  /* 0xc2fc00002200780b */ /* 0x000fe20003fce000 */
[----:B-1----:R-:W-:-:S04]  /*2e80*/  FFMA R30, R82, UR10, -R0 ;  /* 0x0000000a521e7c23 */ /* 0x002fc80008000800 */
[----:B------:R-:W-:Y:S01]  /*2e90*/  @!P1 FMUL R67, R67, 0.5 ;  /* 0x3f00000043439820 */ /* 0x000fe20000400000 */
[----:B------:R-:W1:Y:S01]  /*2ea0*/  MUFU.EX2 R55, R54 ;  /* 0x0000003600377308 */ /* 0x000e620000000800 */
[----:B--2---:R-:W-:Y:S01]  /*2eb0*/  @!P3 FMUL R66, R66, R66 ;  /* 0x000000424242b220 */ /* 0x004fe20000400000 */
[----:B------:R-:W-:-:S05]  /*2ec0*/  FSETP.GEU.AND P3, PT, R75, -126, PT ;  /* 0xc2fc00004b00780b */ /* 0x000fca0003f6e000 */
[----:B------:R-:W-:Y:S01]  /*2ed0*/  @!P6 FMUL R34, R34, 0.5 ;  /* 0x3f0000002222e820 */ /* 0x000fe20000400000 */
[----:B------:R-:W2:Y:S01]  /*2ee0*/  MUFU.EX2 R67, R67 ;  /* 0x0000004300437308 */ /* 0x000ea20000000800 */
[----:B---3--:R-:W-:Y:S01]  /*2ef0*/  @!P4 FMUL R63, R63, R63 ;  /* 0x0000003f3f3fc220 */ /* 0x008fe20000400000 */
[----:B------:R-:W-:-:S05]  /*2f00*/  FSETP.GEU.AND P4, PT, R30, -126, PT ;  /* 0xc2fc00001e00780b */ /* 0x000fca0003f8e000 */
[----:B------:R-:W-:Y:S01]  /*2f10*/  @!P3 FMUL R75, R75, 0.5 ;  /* 0x3f0000004b4bb820 */ /* 0x000fe20000400000 */
[----:B------:R3:W4:Y:S01]  /*2f20*/  MUFU.EX2 R80, R34 ;  /* 0x0000002200507308 */ /* 0x0007220000000800 */
[----:B-1----:R-:W-:Y:S01]  /*2f30*/  @!P5 FMUL R55, R55, R55 ;  /* 0x000000373737d220 */ /* 0x002fe20000400000 */
[----:B------:R-:W-:-:S05]  /*2f40*/  FSETP.GEU.AND P5, PT, R2, -126, PT ;  /* 0xc2fc00000200780b */ /* 0x000fca0003fae000 */
[----:B------:R-:W-:Y:S01]  /*2f50*/  @!P4 FMUL R30, R30, 0.5 ;  /* 0x3f0000001e1ec820 */ /* 0x000fe20000400000 */
[----:B------:R-:W1:Y:S01]  /*2f60*/  MUFU.EX2 R75, R75 ;  /* 0x0000004b004b7308 */ /* 0x000e620000000800 */
[--C-:B---3--:R-:W-:Y:S01]  /*2f70*/  FFMA R34, R74, UR10, -R0.reuse ;  /* 0x0000000a4a227c23 */ /* 0x108fe20008000800 */
[----:B--2---:R-:W-:Y:S01]  /*2f80*/  @!P1 FMUL R67, R67, R67 ;  /* 0x0000004343439220 */ /* 0x004fe20000400000 */
[----:B------:R-:W-:Y:S01]  /*2f90*/  FSETP.GEU.AND P1, PT, R83, -126, PT ;  /* 0xc2fc00005300780b */ /* 0x000fe20003f2e000 */
[----:B------:R-:W-:Y:S02]  /*2fa0*/  FFMA R0, R87, UR10, -R0 ;  /* 0x0000000a57007c23 */ /* 0x000fe40008000800 */
[----:B------:R-:W-:Y:S01]  /*2fb0*/  FADD R50, R64, R67 ;  /* 0x0000004340327221 */ /* 0x000fe20000000000 */
[----:B------:R-:W-:Y:S01]  /*2fc0*/  @!P5 FMUL R2, R2, 0.5 ;  /* 0x3f0000000202d820 */ /* 0x000fe20000400000 */
[----:B------:R2:W3:Y:S01]  /*2fd0*/  MUFU.EX2 R84, R30 ;  /* 0x0000001e00547308 */ /* 0x0004e20000000800 */
[----:B----4-:R-:W-:Y:S01]  /*2fe0*/  @!P6 FMUL R80, R80, R80 ;  /* 0x000000505050e220 */ /* 0x010fe20000400000 */
[----:B------:R-:W-:-:S06]  /*2ff0*/  FSETP.GEU.AND P6, PT, R34, -126, PT ;  /* 0xc2fc00002200780b */ /* 0x000fcc0003fce000 */
[----:B------:R-:W-:Y:S01]  /*3000*/  @!P1 FMUL R83, R83, 0.5 ;  /* 0x3f00000053539820 */ /* 0x000fe20000400000 */
[----:B------:R4:W5:Y:S01]  /*3010*/  MUFU.EX2 R70, R2 ;  /* 0x0000000200467308 */ /* 0x0009620000000800 */
[----:B-1----:R-:W-:Y:S01]  /*3020*/  @!P3 FMUL R75, R75, R75 ;  /* 0x0000004b4b4bb220 */ /* 0x002fe20000400000 */
[----:B------:R-:W-:Y:S01]  /*3030*/  FSETP.GEU.AND P3, PT, R79, -126, PT ;  /* 0xc2fc00004f00780b */ /* 0x000fe20003f6e000 */
[----:B--2---:R-:W-:Y:S01]  /*3040*/  FADD R30, R13, R44 ;  /* 0x0000002c0d1e7221 */ /* 0x004fe20000000000 */
[----:B------:R-:W-:Y:S01]  /*3050*/  F2FP.BF16.F32.PACK_AB R44, R44, R33 ;  /* 0x000000212c2c723e */ /* 0x000fe200000010ff */
[----:B------:R-:W-:Y:S01]  /*3060*/  FADD R81, R72, R75 ;  /* 0x0000004b48517221 */ /* 0x000fe20000000000 */
[----:B------:R-:W-:Y:S01]  /*3070*/  @!P6 FMUL R34, R34, 0.5 ;  /* 0x3f0000002222e820 */ /* 0x000fe20000400000 */
[----:B------:R-:W-:Y:S01]  /*3080*/  FADD R73, R30, R65 ;  /* 0x000000411e497221 */ /* 0x000fe20000000000 */
[----:B------:R-:W1:Y:S01]  /*3090*/  MUFU.EX2 R59, R59 ;  /* 0x0000003b003b7308 */ /* 0x000e620000000800 */
[----:B---3--:R-:W-:Y:S01]  /*30a0*/  @!P4 FMUL R84, R84, R84 ;  /* 0x000000545454c220 */ /* 0x008fe20000400000 */
[----:B------:R-:W-:Y:S01]  /*30b0*/  FSETP.GEU.AND P4, PT, R86, -126, PT ;  /* 0xc2fc00005600780b */ /* 0x000fe20003f8e000 */
[----:B----4-:R-:W-:Y:S01]  /*30c0*/  FADD R2, R24, R25 ;  /* 0x0000001918027221 */ /* 0x010fe20000000000 */
[----:B------:R-:W-:Y:S01]  /*30d0*/  FADD R30, R15, R20 ;  /* 0x000000140f1e7221 */ /* 0x000fe20000000000 */
[----:B------:R-:W-:Y:S01]  /*30e0*/  FADD R65, R23, R16 ;  /* 0x0000001017417221 */ /* 0x000fe20000000000 */
[----:B------:R-:W-:Y:S01]  /*30f0*/  FADD R85, R53, R84 ;  /* 0x0000005435557221 */ /* 0x000fe20000000000 */
[----:B------:R-:W-:Y:S01]  /*3100*/  @!P3 FMUL R79, R79, 0.5 ;  /* 0x3f0000004f4fb820 */ /* 0x000fe20000400000 */
[----:B------:R2:W3:Y:S01]  /*3110*/  MUFU.EX2 R82, R34 ;  /* 0x0000002200527308 */ /* 0x0004e20000000800 */
[----:B-----5:R-:W-:Y:S01]  /*3120*/  @!P5 FMUL R70, R70, R70 ;  /* 0x000000464646d220 */ /* 0x020fe20000400000 */
[----:B------:R-:W-:Y:S01]  /*3130*/  FSETP.GEU.AND P5, PT, R71, -126, PT ;  /* 0xc2fc00004700780b */ /* 0x000fe20003fae000 */
[----:B------:R-:W-:Y:S01]  /*3140*/  FADD R65, R30, R65 ;  /* 0x000000411e417221 */ /* 0x000fe20000000000 */
[----:B------:R-:W-:Y:S01]  /*3150*/  F2FP.BF16.F32.PACK_AB R24, R9, R24 ;  /* 0x000000180918723e */ /* 0x000fe200000010ff */
[----:B------:R-:W-:-:S02]  /*3160*/  FADD R46, R39, R70 ;  /* 0x00000046272e7221 */ /* 0x000fc40000000000 */
[----:B------:R-:W-:Y:S01]  /*3170*/  @!P4 FMUL R86, R86, 0.5 ;  /* 0x3f0000005656c820 */ /* 0x000fe20000400000 */
[----:B------:R-:W4:Y:S01]  /*3180*/  MUFU.EX2 R83, R83 ;  /* 0x0000005300537308 */ /* 0x000f220000000800 */
[----:B-1----:R-:W-:Y:S01]  /*3190*/  @!P2 FMUL R59, R59, R59 ;  /* 0x0000003b3b3ba220 */ /* 0x002fe20000400000 */
[----:B------:R-:W-:Y:S01]  /*31a0*/  FSETP.GEU.AND P2, PT, R26, -126, PT ;  /* 0xc2fc00001a00780b */ /* 0x000fe20003f4e000 */
[----:B--2---:R-:W-:Y:S01]  /*31b0*/  FADD R34, R2, R57 ;  /* 0x0000003902227221 */ /* 0x004fe20000000000 */
[----:B------:R-:W-:Y:S01]  /*31c0*/  FADD R2, R9, R40 ;  /* 0x0000002809027221 */ /* 0x000fe20000000000 */
[----:B------:R-:W-:Y:S01]  /*31d0*/  FADD R57, R17, R48 ;  /* 0x0000003011397221 */ /* 0x000fe20000000000 */
[----:B------:R-:W-:Y:S01]  /*31e0*/  FADD R30, R56, R59 ;  /* 0x0000003b381e7221 */ /* 0x000fe20000000000 */
[----:B------:R-:W-:Y:S01]  /*31f0*/  @!P5 FMUL R71, R71, 0.5 ;  /* 0x3f0000004747d820 */ /* 0x000fe20000400000 */
[----:B------:R-:W1:Y:S01]  /*3200*/  MUFU.EX2 R79, R79 ;  /* 0x0000004f004f7308 */ /* 0x000e620000000800 */
[----:B---3--:R-:W-:Y:S01]  /*3210*/  @!P6 FMUL R82, R82, R82 ;  /* 0x000000525252e220 */ /* 0x008fe20000400000 */
[----:B------:R-:W-:Y:S01]  /*3220*/  FSETP.GEU.AND P6, PT, R78, -126, PT ;  /* 0xc2fc00004e00780b */ /* 0x000fe20003fce000 */
[----:B------:R-:W-:Y:S01]  /*3230*/  FADD R38, R2, R57 ;  /* 0x0000003902267221 */ /* 0x000fe20000000000 */
[----:B------:R-:W-:Y:S01]  /*3240*/  FADD R57, R19, R22 ;  /* 0x0000001613397221 */ /* 0x000fe20000000000 */
[----:B------:R-:W-:Y:S01]  /*3250*/  FADD R2, R11, R18 ;  /* 0x000000120b027221 */ /* 0x000fe20000000000 */
[----:B------:R-:W-:Y:S01]  /*3260*/  FADD R77, R47, R82 ;  /* 0x000000522f4d7221 */ /* 0x000fe20000000000 */
[----:B------:R-:W-:Y:S01]  /*3270*/  @!P2 FMUL R26, R26, 0.5 ;  /* 0x3f0000001a1aa820 */ /* 0x000fe20000400000 */
[----:B------:R-:W2:Y:S01]  /*3280*/  MUFU.EX2 R71, R71 ;  /* 0x0000004700477308 */ /* 0x000ea20000000800 */
[----:B----4-:R-:W-:Y:S01]  /*3290*/  @!P1 FMUL R83, R83, R83 ;  /* 0x0000005353539220 */ /* 0x010fe20000400000 */
[----:B------:R-:W-:Y:S01]  /*32a0*/  FSETP.GEU.AND P1, PT, R0, -126, PT ;  /* 0xc2fc00000000780b */ /* 0x000fe20003f2e000 */
[----:B------:R-:W-:Y:S01]  /*32b0*/  FADD R2, R2, R57 ;  /* 0x0000003902027221 */ /* 0x000fe20000000000 */
[----:B------:R-:W-:Y:S01]  /*32c0*/  FADD R89, R46, R85 ;  /* 0x000000552e597221 */ /* 0x000fe20000000000 */
[----:B------:R-:W-:Y:S01]  /*32d0*/  FADD R87, R58, R83 ;  /* 0x000000533a577221 */ /* 0x000fe20000000000 */
[----:B------:R-:W-:Y:S01]  /*32e0*/  FADD R88, R30, R81 ;  /* 0x000000511e587221 */ /* 0x000fe20000000000 */
[----:B------:R-:W-:Y:S01]  /*32f0*/  @!P6 FMUL R78, R78, 0.5 ;  /* 0x3f0000004e4ee820 */ /* 0x000fe20000400000 */
[----:B------:R3:W4:Y:S01]  /*3300*/  MUFU.EX2 R74, R26 ;  /* 0x0000001a004a7308 */ /* 0x0007220000000800 */
[----:B-1----:R-:W-:Y:S01]  /*3310*/  @!P3 FMUL R79, R79, R79 ;  /* 0x0000004f4f4fb220 */ /* 0x002fe20000400000 */
[----:B------:R-:W-:Y:S01]  /*3320*/  FADD R91, R50, R87 ;  /* 0x00000057325b7221 */ /* 0x000fe20000000000 */
[----:B------:R-:W-:Y:S01]  /*3330*/  FADD R38, R38, R73 ;  /* 0x0000004926267221 */ /* 0x000fe20000000000 */
[----:B------:R-:W-:Y:S01]  /*3340*/  FADD R65, R2, R65 ;  /* 0x0000004102417221 */ /* 0x000fe20000000000 */
[----:B------:R-:W-:Y:S01]  /*3350*/  FADD R81, R76, R79 ;  /* 0x0000004f4c517221 */ /* 0x000fe20000000000 */
[----:B------:R-:W-:Y:S01]  /*3360*/  FADD R88, R88, R91 ;  /* 0x0000005b58587221 */ /* 0x000fe20000000000 */
[----:B------:R-:W-:Y:S01]  /*3370*/  @!P1 FMUL R0, R0, 0.5 ;  /* 0x3f00000000009820 */ /* 0x000fe20000400000 */
[----:B------:R-:W1:Y:S01]  /*3380*/  MUFU.EX2 R78, R78 ;  /* 0x0000004e004e7308 */ /* 0x000e620000000800 */
[----:B---3--:R-:W-:Y:S01]  /*3390*/  FADD R26, R28, R33 ;  /* 0x000000211c1a7221 */ /* 0x008fe20000000000 */
[----:B--2---:R-:W-:Y:S01]  /*33a0*/  @!P5 FMUL R71, R71, R71 ;  /* 0x000000474747d220 */ /* 0x004fe20000400000 */
[----:B------:R-:W-:Y:S01]  /*33b0*/  FADD R65, R38, R65 ;  /* 0x0000004126417221 */ /* 0x000fe20000000000 */
[----:B------:R-:W-:Y:S01]  /*33c0*/  F2FP.BF16.F32.PACK_AB R40, R40, R25 ;  /* 0x000000192828723e */ /* 0x000fe200000010ff */
[----:B------:R-:W-:Y:S01]  /*33d0*/  FADD R69, R26, R61 ;  /* 0x0000003d1a457221 */ /* 0x000fe20000000000 */
[----:B------:R-:W-:Y:S01]  /*33e0*/  FADD R26, R8, R29 ;  /* 0x0000001d081a7221 */ /* 0x000fe20000000000 */
[----:B------:R-:W-:Y:S01]  /*33f0*/  FADD R61, R12, R45 ;  /* 0x0000002d0c3d7221 */ /* 0x000fe20000000000 */
[----:B------:R-:W2:Y:S01]  /*3400*/  MUFU.EX2 R86, R86 ;  /* 0x0000005600567308 */ /* 0x000ea20000000800 */
[----:B----4-:R-:W-:Y:S01]  /*3410*/  @!P2 FMUL R74, R74, R74 ;  /* 0x0000004a4a4aa220 */ /* 0x010fe20000400000 */
[----:B------:R-:W-:Y:S01]  /*3420*/  FADD R46, R68, R71 ;  /* 0x00000047442e7221 */ /* 0x000fe20000000000 */
[----:B------:R-:W-:Y:S01]  /*3430*/  FADD R42, R26, R61 ;  /* 0x0000003d1a2a7221 */ /* 0x000fe20000000000 */
[----:B------:R-:W-:Y:S01]  /*3440*/  FADD R26, R10, R37 ;  /* 0x000000250a1a7221 */ /* 0x000fe20000000000 */
[----:B------:R-:W-:Y:S01]  /*3450*/  FADD R61, R14, R27 ;  /* 0x0000001b0e3d7221 */ /* 0x000fe20000000000 */
[----:B------:R-:W-:Y:S01]  /*3460*/  FADD R30, R43, R74 ;  /* 0x0000004a2b1e7221 */ /* 0x000fe20000000000 */
[----:B------:R-:W-:Y:S01]  /*3470*/  FADD R34, R34, R69 ;  /* 0x0000004522227221 */ /* 0x000fe20000000000 */
[----:B------:R3:W4:Y:S01]  /*3480*/  MUFU.EX2 R57, R0 ;  /* 0x0000000000397308 */ /* 0x0007220000000800 */
[----:B------:R-:W-:Y:S01]  /*3490*/  FADD R61, R26, R61 ;  /* 0x0000003d1a3d7221 */ /* 0x000fe20000000000 */
[----:B------:R-:W-:Y:S01]  /*34a0*/  FADD R26, R31, R80 ;  /* 0x000000501f1a7221 */ /* 0x000fe20000000000 */
[----:B-1----:R-:W-:Y:S01]  /*34b0*/  @!P6 FMUL R78, R78, R78 ;  /* 0x0000004e4e4ee220 */ /* 0x002fe20000400000 */
[----:B------:R-:W-:Y:S01]  /*34c0*/  F2FP.BF16.F32.PACK_AB R25, R56, R31 ;  /* 0x0000001f3819723e */ /* 0x000fe200000010ff */
[----:B------:R-:W-:Y:S01]  /*34d0*/  FADD R61, R42, R61 ;  /* 0x0000003d2a3d7221 */ /* 0x000fe20000000000 */
[----:B------:R-:W-:Y:S01]  /*34e0*/  FADD R54, R26, R77 ;  /* 0x0000004d1a367221 */ /* 0x000fe20000000000 */
[----:B------:R-:W-:Y:S01]  /*34f0*/  FADD R77, R51, R78 ;  /* 0x0000004e334d7221 */ /* 0x000fe20000000000 */
[----:B------:R-:W-:Y:S01]  /*3500*/  FADD R26, R60, R63 ;  /* 0x0000003f3c1a7221 */ /* 0x000fe20000000000 */
[----:B--2---:R-:W-:Y:S01]  /*3510*/  @!P4 FMUL R86, R86, R86 ;  /* 0x000000565656c220 */ /* 0x004fe20000400000 */
[----:B---3--:R-:W-:Y:S01]  /*3520*/  FADD R0, R35, R66 ;  /* 0x0000004223007221 */ /* 0x008fe20000000000 */
[----:B------:R-:W-:Y:S01]  /*3530*/  FADD R54, R54, R89 ;  /* 0x0000005936367221 */ /* 0x000fe20000000000 */
[----:B------:R-:W-:Y:S01]  /*3540*/  FADD R26, R26, R81 ;  /* 0x000000511a1a7221 */ /* 0x000fe20000000000 */
[----:B------:R-:W-:Y:S01]  /*3550*/  FADD R85, R55, R86 ;  /* 0x0000005637557221 */ /* 0x000fe20000000000 */
[----:B------:R-:W-:Y:S01]  /*3560*/  FADD R0, R0, R77 ;  /* 0x0000004d00007221 */ /* 0x000fe20000000000 */
[----:B------:R-:W-:Y:S01]  /*3570*/  FADD R34, R34, R61 ;  /* 0x0000003d22227221 */ /* 0x000fe20000000000 */
[----:B------:R-:W-:Y:S01]  /*3580*/  F2FP.BF16.F32.PACK_AB R42, R18, R29 ;  /* 0x0000001d122a723e */ /* 0x000fe200000010ff */
[----:B----4-:R-:W-:Y:S01]  /*3590*/  @!P1 FMUL R57, R57, R57 ;  /* 0x0000003939399220 */ /* 0x010fe20000400000 */
[----:B------:R-:W-:Y:S01]  /*35a0*/  FADD R85, R30, R85 ;  /* 0x000000551e557221 */ /* 0x000fe20000000000 */
[----:B------:R-:W-:Y:S01]  /*35b0*/  FADD R2, R34, R65 ;  /* 0x0000004122027221 */ /* 0x000fe20000000000 */
[----:B------:R-:W-:Y:S01]  /*35c0*/  F2FP.BF16.F32.PACK_AB R48, R48, R41 ;  /* 0x000000293030723e */ /* 0x000fe200000010ff */
[----:B------:R-:W-:Y:S01]  /*35d0*/  FADD R87, R62, R57 ;  /* 0x000000393e577221 */ /* 0x000fe20000000000 */
[----:B------:R-:W-:Y:S01]  /*35e0*/  FADD R85, R0, R85 ;  /* 0x0000005500557221 */ /* 0x000fe20000000000 */
[----:B------:R-:W-:Y:S01]  /*35f0*/  IMAD.U32 R0, RZ, RZ, UR7 ;  /* 0x00000007ff007e24 */ /* 0x000fe2000f8e00ff */
[----:B------:R-:W-:Y:S01]  /*3600*/  F2FP.BF16.F32.PACK_AB R50, R22, R45 ;  /* 0x0000002d1632723e */ /* 0x000fe200000010ff */
[----:B------:R-:W-:Y:S01]  /*3610*/  FADD R87, R46, R87 ;  /* 0x000000572e577221 */ /* 0x000fe20000000000 */
[----:B------:R-:W-:Y:S01]  /*3620*/  FADD R54, R54, R85 ;  /* 0x0000005536367221 */ /* 0x000fe20000000000 */
[----:B------:R1:W-:Y:S01]  /*3630*/  SYNCS.ARRIVE.TRANS64.A1T0 RZ, [R0+UR21], RZ ;  /* 0x000000ff00ff79a7 */ /* 0x0003e20008100015 */
[----:B------:R-:W-:Y:S01]  /*3640*/  F2FP.BF16.F32.PACK_AB R46, R20, R37 ;  /* 0x00000025142e723e */ /* 0x000fe200000010ff */
[----:B------:R-:W-:Y:S01]  /*3650*/  FADD R87, R26, R87 ;  /* 0x000000571a577221 */ /* 0x000fe20000000000 */
[----:B------:R-:W-:-:S02]  /*3660*/  F2FP.BF16.F32.PACK_AB R29, R64, R39 ;  /* 0x00000027401d723e */ /* 0x000fc400000010ff */
[----:B------:R-:W-:Y:S01]  /*3670*/  F2FP.BF16.F32.PACK_AB R31, R68, R43 ;  /* 0x0000002b441f723e */ /* 0x000fe200000010ff */
[----:B------:R-:W-:Y:S01]  /*3680*/  FADD R87, R88, R87 ;  /* 0x0000005758577221 */ /* 0x000fe20000000000 */
[----:B------:R-:W-:Y:S02]  /*3690*/  F2FP.BF16.F32.PACK_AB R33, R72, R47 ;  /* 0x0000002f4821723e */ /* 0x000fe400000010ff */
[----:B------:R-:W-:Y:S01]  /*36a0*/  F2FP.BF16.F32.PACK_AB R37, R58, R53 ;  /* 0x000000353a25723e */ /* 0x000fe200000010ff */
[----:B-1----:R-:W-:Y:S01]  /*36b0*/  FADD R0, R54, R87 ;  /* 0x0000005736007221 */ /* 0x002fe20000000000 */
[----:B------:R-:W-:Y:S02]  /*36c0*/  F2FP.BF16.F32.PACK_AB R54, R16, R27 ;  /* 0x0000001b1036723e */ /* 0x000fe400000010ff */
[----:B------:R-:W-:Y:S02]  /*36d0*/  F2FP.BF16.F32.PACK_AB R27, R60, R35 ;  /* 0x000000233c1b723e */ /* 0x000fe400000010ff */
[----:B------:R-:W-:-:S02]  /*36e0*/  F2FP.BF16.F32.PACK_AB R35, R76, R51 ;  /* 0x000000334c23723e */ /* 0x000fc400000010ff */
[----:B------:R-:W-:Y:S02]  /*36f0*/  F2FP.BF16.F32.PACK_AB R26, R11, R8 ;  /* 0x000000080b1a723e */ /* 0x000fe400000010ff */
[----:B------:R-:W-:Y:S02]  /*3700*/  F2FP.BF16.F32.PACK_AB R28, R13, R28 ;  /* 0x0000001c0d1c723e */ /* 0x000fe400000010ff */
[----:B------:R-:W-:Y:S02]  /*3710*/  F2FP.BF16.F32.PACK_AB R30, R15, R10 ;  /* 0x0000000a0f1e723e */ /* 0x000fe400000010ff */
        /* <DEDUP_REMOVED lines=9> */
[----:B------:R-:W-:Y:S01]  /*37b0*/  F2FP.BF16.F32.PACK_AB R53, R83, R84 ;  /* 0x000000545335723e */ /* 0x000fe200000010ff */
[----:B------:R-:W-:Y:S06]  /*37c0*/  @!P0 BRA `(.L_x_19) ;  /* 0x0000000000048947 */ /* 0x000fec0003800000 */
[----:B------:R-:W-:Y:S01]  /*37d0*/  BPT.TRAP 0x1 ;  /* 0x000000040000795c */ /* 0x000fe20000300000 */
.L_x_19:
[----:B------:R-:W1:Y:S02]  /*37e0*/  SYNCS.PHASECHK.TRANS64.TRYWAIT P1, [UR36+0x12008], R6 ;  /* 0x01200806ff0075a7 */ /* 0x000e640008020164 */
[----:B-1----:R-:W-:Y:S05]  /*37f0*/  @!P1 BRA `(.L_x_20) ;  /* 0x0000009400a89947 */ /* 0x002fea0003800000 */
.L_x_106:
[----:B------:R-:W-:Y:S01]  /*3800*/  UIADD3 UR10, UR5, 0x300, URZ ;  /* 0x00000300050a7890 */ /* 0x000fe2000fffe03f */
[----:B------:R-:W-:Y:S01]  /*3810*/  WARPGROUP.ARRIVE ;  /* 0x00000000000079c5 */ /* 0x000fe20000000000 */
[----:B------:R-:W-:Y:S01]  /*3820*/  UMOV UR11, 0xc0000010 ;  /* 0xc0000010000b7882 */ /* 0x000fe20000000000 */
[----:B------:R-:W-:Y:S01]  /*3830*/  UIADD3 UR14, UR5, 0x400, URZ ;  /* 0x00000400050e7890 */ /* 0x000fe2000fffe03f */
[----:B------:R-:W-:Y:S01]  /*3840*/  F2FP.BF16.F32.PACK_AB R55, R57, R86 ;  /* 0x000000563937723e */ /* 0x000fe200000010ff */
[----:B------:R-:W-:Y:S01]  /*3850*/  UMOV UR15, 0xc0000010 ;  /* 0xc0000010000f7882 */ /* 0x000fe20000000000 */
[----:B------:R-:W-:Y:S01]  /*3860*/  UIADD3 UR18, UR5, 0x500, URZ ;  /* 0x0000050005127890 */ /* 0x000fe2000fffe03f */
[----:B------:R-:W-:Y:S02]  /*3870*/  UMOV UR19, 0xc0000010 ;  /* 0xc000001000137882 */ /* 0x000fe40000000000 */
[----:B------:R-:W-:Y:S01]  /*3880*/  HGMMA.64x16x16.F32.BF16 R104, R24, gdesc[UR8].tnspB, RZ, !UPT, gsb0 ;  /* 0x4020000818687df0 */ /* 0x000fe2000c0018ff */
[----:B------:R-:W-:Y:S01]  /*3890*/  UIADD3 UR10, UR5, 0x320, URZ ;  /* 0x00000320050a7890 */ /* 0x000fe2000fffe03f */
[----:B------:R-:W-:Y:S01]  /*38a0*/  UMOV UR11, 0xc0000010 ;  /* 0xc0000010000b7882 */ /* 0x000fe20000000000 */
[----:B------:R-:W-:-:S02]  /*38b0*/  WARPGROUP.DEPBAR.LE gsb0, 0x0 ;  /* 0x00008000000079c5 */ /* 0x000fc40000010000 */
[----:B------:R-:W-:-:S06]  /*38c0*/  WARPGROUP.ARRIVE ;  /* 0x00000000000079c5 */ /* 0x000fcc0000000000 */
[----:B------:R-:W-:Y:S01]  /*38d0*/  HGMMA.64x16x16.F32.BF16 R96, R24, gdesc[UR12].tnspB, RZ, !UPT, gsb0 ;  /* 0x4020000c18607df0 */ /* 0x000fe2000c0018ff */
[----:B------:R-:W-:Y:S01]  /*38e0*/  UIADD3 UR14, UR5, 0x420, URZ ;  /* 0x00000420050e7890 */ /* 0x000fe2000fffe03f */
[----:B------:R-:W-:Y:S01]  /*38f0*/  UMOV UR15, 0xc0000010 ;  /* 0xc0000010000f7882 */ /* 0x000fe20000000000 */
[----:B------:R-:W-:Y:S02]  /*3900*/  WARPGROUP.DEPBAR.LE gsb0, 0x0 ;  /* 0x00008000000079c5 */ /* 0x000fe40000010000 */
[----:B------:R-:W-:-:S06]  /*3910*/  WARPGROUP.ARRIVE ;  /* 0x00000000000079c5 */ /* 0x000fcc0000000000 */
[----:B------:R-:W-:Y:S01]  /*3920*/  HGMMA.64x16x16.F32.BF16 R88, R24, gdesc[UR16].tnspB, RZ, !UPT, gsb0 ;  /* 0x4020001018587df0 */ /* 0x000fe2000c0018ff */
[----:B------:R-:W-:Y:S01]  /*3930*/  UIADD3 UR18, UR5, 0x520, URZ ;  /* 0x0000052005127890 */ /* 0x000fe2000fffe03f */
[----:B------:R-:W-:Y:S01]  /*3940*/  UMOV UR19, 0xc0000010 ;  /* 0xc000001000137882 */ /* 0x000fe20000000000 */
[----:B------:R-:W-:Y:S02]  /*3950*/  WARPGROUP.DEPBAR.LE gsb0, 0x0 ;  /* 0x00008000000079c5 */ /* 0x000fe40000010000 */
[----:B------:R-:W-:-:S06]  /*3960*/  WARPGROUP.ARRIVE ;  /* 0x00000000000079c5 */ /* 0x000fcc0000000000 */
[----:B------:R-:W-:Y:S01]  /*3970*/  HGMMA.64x16x16.F32.BF16 R104, R28, gdesc[UR8].tnspB, R104, gsb0 ;  /* 0x402000081c687df0 */ /* 0x000fe20008001868 */
        /* <DEDUP_REMOVED lines=89> */
[----:B------:R-:W-:Y:S03]  /*3f10*/  HGMMA.64x16x16.F32.BF16 R104, R52, gdesc[UR8].tnspB, R104, gsb0 ;  /* 0x4020000834687df0 */ /* 0x000fe60008001868 */
[----:B------:R-:W-:Y:S02]  /*3f20*/  WARPGROUP.DEPBAR.LE gsb0, 0x0 ;  /* 0x00008000000079c5 */ /* 0x000fe40000010000 */
[----:B------:R-:W-:-:S06]  /*3f30*/  WARPGROUP.ARRIVE ;  /* 0x00000000000079c5 */ /* 0x000fcc0000000000 */
[----:B------:R-:W-:Y:S03]  /*3f40*/  HGMMA.64x16x16.F32.BF16 R96, R52, gdesc[UR12].tnspB, R96, gsb0 ;  /* 0x4020000c34607df0 */ /* 0x000fe60008001860 */
[----:B------:R-:W-:Y:S02]  /*3f50*/  WARPGROUP.DEPBAR.LE gsb0, 0x0 ;  /* 0x00008000000079c5 */ /* 0x000fe40000010000 */
[----:B------:R-:W-:-:S06]  /*3f60*/  WARPGROUP.ARRIVE ;  /* 0x00000000000079c5 */ /* 0x000fcc0000000000 */
[----:B------:R-:W-:Y:S03]  /*3f70*/  HGMMA.64x16x16.F32.BF16 R88, R52, gdesc[UR16].tnspB, R88, gsb0 ;  /* 0x4020001034587df0 */ /* 0x000fe60008001858 */
[----:B------:R-:W-:Y:S02]  /*3f80*/  WARPGROUP.DEPBAR.LE gsb0, 0x0 ;  /* 0x00008000000079c5 */ /* 0x000fe40000010000 */
[----:B------:R-:W-:Y:S05]  /*3f90*/  @!P0 BRA `(.L_x_21) ;  /* 0x0000000000048947 */ /* 0x000fea0003800000 */
[----:B------:R-:W-:Y:S01]  /*3fa0*/  BPT.TRAP 0x1 ;  /* 0x000000040000795c */ /* 0x000fe20000300000 */
.L_x_21:
[----:B------:R-:W-:Y:S01]  /*3fb0*/  UISETP.GT.U32.AND UP0, UPT, UR4, 0x1, UPT ;  /* 0x000000010400788c */ /* 0x000fe2000bf04070 */
[----:B------:R-:W-:Y:S01]  /*3fc0*/  MOV R10, RZ ;  /* 0x000000ff000a7202 */ /* 0x000fe20000000f00 */
[----:B------:R-:W-:-:S04]  /*3fd0*/  UIADD3 UR7, UR36, 0x12028, URZ ;  /* 0x0001202824077890 */ /* 0x000fc8000fffe03f */
[----:B------:R-:W-:Y:S01]  /*3fe0*/  PLOP3.LUT P1, PT, PT, PT, UP0, 0x80, 0x0 ;  /* 0x000000000000781c */ /* 0x000fe20003f2f008 */
[----:B------:R-:W-:-:S09]  /*3ff0*/  UPRMT UR7, URZ, 0x654, UR7 ;  /* 0x000006543f077896 */ /* 0x000fd20008000007 */
[----:B------:R-:W-:Y:S03]  /*4000*/  SYNCS.ARRIVE.TRANS64.RED.A1T0 RZ, [UR7], RZ ;  /* 0x000000ffffff79a7 */ /* 0x000fe60008100407 */
[----:B------:R-:W-:Y:S05]  /*4010*/  @P1 BRA `(.L_x_22) ;  /* 0x0000000000041947 */ /* 0x000fea0003800000 */
[----:B------:R-:W-:Y:S01]  /*4020*/  BPT.TRAP 0x1 ;  /* 0x000000040000795c */ /* 0x000fe20000300000 */
.L_x_22:
[C---:B------:R-:W-:Y:S01]  /*4030*/  ISETP.GE.AND P2, PT, R7.reuse, 0x101, PT ;  /* 0x000001010700780c */ /* 0x040fe20003f46270 */
[----:B-1----:R-:W-:Y:S01]  /*4040*/  VIADD R6, R7, 0x7f ;  /* 0x0000007f07067836 */ /* 0x002fe20000000000 */
[----:B------:R-:W-:Y:S01]  /*4050*/  UMOV UR4, 0x1 ;  /* 0x0000000100047882 */ /* 0x000fe20000000000 */
[----:B------:R-:W-:Y:S01]  /*4060*/  UMOV UR7, 0x2 ;  /* 0x0000000200077882 */ /* 0x000fe20000000000 */
[----:B------:R-:W-:Y:S02]  /*4070*/  IADD3 R4, R4, 0x80, RZ ;  /* 0x0000008004047810 */ /* 0x000fe40007ffe0ff */
[----:B------:R-:W-:-:S04]  /*4080*/  SHF.R.S32.HI R9, RZ, 0x1f, R6 ;  /* 0x0000001fff097819 */ /* 0x000fc80000011406 */
[----:B------:R-:W-:-:S04]  /*4090*/  LEA.HI R6, R9, R6, RZ, 0x7 ;  /* 0x0000000609067211 */ /* 0x000fc800078f38ff */
[----:B------:R-:W-:Y:S01]  /*40a0*/  LEA.HI.SX32 R6, R6, 0xffffffff, 0x19 ;  /* 0xffffffff06067811 */ /* 0x000fe200078fcaff */
[----:B------:R-:W-:Y:S06]  /*40b0*/  @!P2 BRA `(.L_x_23) ;  /* 0x0000002c0054a947 */ /* 0x000fec0003800000 */
[----:B------:R-:W-:Y:S01]  /*40c0*/  IMAD.MOV.U32 R11, RZ, RZ, R3 ;  /* 0x000000ffff0b7224 */ /* 0x000fe200078e0003 */
[----:B------:R-:W-:Y:S01]  /*40d0*/  MOV R9, R5 ;  /* 0x0000000500097202 */ /* 0x000fe20000000f00 */
[----:B------:R-:W-:Y:S01]  /*40e0*/  IMAD.MOV.U32 R10, RZ, RZ, RZ ;  /* 0x000000ffff0a7224 */ /* 0x000fe200078e00ff */
[----:B------:R-:W-:Y:S01]  /*40f0*/  UMOV UR7, 0x2 ;  /* 0x0000000200077882 */ /* 0x000fe20000000000 */
[----:B------:R-:W-:Y:S01]  /*4100*/  UMOV UR4, 0x1 ;  /* 0x0000000100047882 */ /* 0x000fe20000000000 */
[----:B------:R-:W-:-:S05]  /*4110*/  ULDC UR21, c[0x0][0x604] ;  /* 0x0001810000157ab9 */ /* 0x000fca0000000800 */
.L_x_34:
[----:B------:R-:W-:Y:S05]  /*4120*/  @!P0 BRA `(.L_x_24) ;  /* 0x0000000000048947 */ /* 0x000fea0003800000 */
[----:B------:R-:W-:Y:S01]  /*4130*/  BPT.TRAP 0x1 ;  /* 0x000000040000795c */ /* 0x000fe20000300000 */
.L_x_24:
[----:B------:R-:W-:Y:S01]  /*4140*/  ULEA UR10, UR7, UR36, 0x3 ;  /* 0x00000024070a7291 */ /* 0x000fe2000f8e183f */
[----:B------:R-:W-:-:S08]  /*4150*/  SHF.L.U32 R3, R10, 0x1f, RZ ;  /* 0x0000001f0a037819 */ /* 0x000fd000000006ff */
[----:B------:R-:W1:Y:S02]  /*4160*/  SYNCS.PHASECHK.TRANS64.TRYWAIT P2, [UR10+0x12000], R3 ;  /* 0x01200003ff0075a7 */ /* 0x000e64000804014a */
[----:B-1----:R-:W-:Y:S05]  /*4170*/  @!P2 BRA `(.L_x_25) ;  /* 0x0000008c0060a947 */ /* 0x002fea0003800000 */
.L_x_107:
[----:B------:R-:W-:Y:S01]  /*4180*/  UIMAD UR14, UR7, 0x300, UR6 ;  /* 0x00000300070e78a4 */ /* 0x000fe2000f8e0206 */
[----:B------:R-:W-:Y:S01]  /*4190*/  WARPGROUP.ARRIVE ;  /* 0x00000000000079c5 */ /* 0x000fe20000000000 */
[----:B------:R-:W-:Y:S01]  /*41a0*/  UMOV UR15, 0xc0000010 ;  /* 0xc0000010000f7882 */ /* 0x000fe20000000000 */
[----:B------:R-:W-:Y:S01]  /*41b0*/  UMOV UR19, 0xc0000010 ;  /* 0xc000001000137882 */ /* 0x000fe20000000000 */
[----:B------:R-:W-:Y:S02]  /*41c0*/  UIADD3 UR18, UR14, 0x100, URZ ;  /* 0x000001000e127890 */ /* 0x000fe4000fffe03f */
[----:B------:R-:W-:Y:S01]  /*41d0*/  UIADD3 UR10, UR14, 0x200, URZ ;  /* 0x000002000e0a7890 */ /* 0x000fe2000fffe03f */
[----:B------:R-:W-:Y:S02]  /*41e0*/  UMOV UR11, 0xc0000010 ;  /* 0xc0000010000b7882 */ /* 0x000fe40000000000 */
[----:B------:R-:W-:Y:S01]  /*41f0*/  HGMMA.64x128x16.F32.BF16 R24, gdesc[UR12], RZ, !UPT, gsb0 ;  /* 0x01e000000c1879f0 */ /* 0x000fe2000c0018ff */
[----:B------:R-:W-:-:S04]  /*4200*/  UIADD3 UR7, UR7, 0x1, URZ ;  /* 0x0000000107077890 */ /* 0x000fc8000fffe03f */
[----:B------:R-:W-:-:S04]  /*4210*/  UISETP.NE.AND UP0, UPT, UR7, 0x5, UPT ;  /* 0x000000050700788c */ /* 0x000fc8000bf05270 */
[----:B------:R-:W-:Y:S01]  /*4220*/  USEL UR7, UR7, URZ, UP0 ;  /* 0x0000003f07077287 */ /* 0x000fe20008000000 */
[----:B------:R-:W-:Y:S02]  /*4230*/  WARPGROUP.DEPBAR.LE gsb0, 0x0 ;  /* 0x00008000000079c5 */ /* 0x000fe40000010000 */
[----:B------:R-:W-:-:S06]  /*4240*/  WARPGROUP.ARRIVE ;  /* 0x00000000000079c5 */ /* 0x000fcc0000000000 */
[----:B------:R-:W-:Y:S03]  /*4250*/  HGMMA.64x128x16.F32.BF16 R24, gdesc[UR16], R24, gsb0 ;  /* 0x01e00000101879f0 */ /* 0x000fe60008001818 */
[----:B------:R-:W-:Y:S02]  /*4260*/  WARPGROUP.DEPBAR.LE gsb0, 0x0 ;  /* 0x00008000000079c5 */ /* 0x000fe40000010000 */
[----:B------:R-:W-:-:S07]  /*4270*/  WARPGROUP.ARRIVE ;  /* 0x00000000000079c5 */ /* 0x000fce0000000000 */
[----:B------:R-:W-:Y:S01]  /*4280*/  HGMMA.64x128x16.F32.BF16 R24, gdesc[UR8], R24, gsb0 ;  /* 0x01e00000081879f0 */ /* 0x000fe20008001818 */
[----:B------:R-:W-:-:S06]  /*4290*/  USEL UR10, URZ, 0x1, UP0 ;  /* 0x000000013f0a7887 */ /* 0x000fcc0008000000 */
[----:B------:R-:W-:Y:S01]  /*42a0*/  LOP3.LUT R7, R10, UR10, RZ, 0x3c, !PT ;  /* 0x0000000a0a077c12 */ /* 0x000fe2000f8e3cff */
[----:B------:R-:W-:Y:S02]  /*42b0*/  WARPGROUP.DEPBAR.LE gsb0, 0x0 ;  /* 0x00008000000079c5 */ /* 0x000fe40000010000 */
[----:B------:R-:W-:Y:S05]  /*42c0*/  @!P0 BRA `(.L_x_26) ;  /* 0x0000000000048947 */ /* 0x000fea0003800000 */
[----:B------:R-:W-:Y:S01]  /*42d0*/  BPT.TRAP 0x1 ;  /* 0x000000040000795c */ /* 0x000fe20000300000 */
.L_x_26:
[----:B-1----:R-:W-:Y:S01]  /*42e0*/  FMNMX R8, R24, R11, !PT ;  /* 0x0000000b18087209 */ /* 0x002fe20007800000 */
[----:B------:R-:W-:-:S03]  /*42f0*/  ULEA UR10, UR7, UR36, 0x3 ;  /* 0x00000024070a7291 */ /* 0x000fc6000f8e183f */
[----:B------:R-:W-:-:S04]  /*4300*/  FMNMX R3, R25, R8, !PT ;  /* 0x0000000819037209 */ /* 0x000fc80007800000 */
        /* <DEDUP_REMOVED lines=29> */
[----:B------:R-:W-:-:S05]  /*44e0*/  FMNMX R8, R85, R8, !PT ;  /* 0x0000000855087209 */ /* 0x000fca0007800000 */
[----:B------:R-:W1:Y:S02]  /*44f0*/  SHFL.BFLY PT, R3, R8, 0x1, 0x1f ;  /* 0x0c201f0008037f89 */ /* 0x000e6400000e0000 */
[----:B-1----:R-:W-:-:S05]  /*4500*/  FMNMX R5, R8, R3, !PT ;  /* 0x0000000308057209 */ /* 0x002fca0007800000 */
[----:B------:R-:W1:Y:S02]  /*4510*/  SHFL.BFLY PT, R10, R5, 0x2, 0x1f ;  /* 0x0c401f00050a7f89 */ /* 0x000e6400000e0000 */
[----:B-1----:R-:W-:Y:S02]  /*4520*/  FMNMX R3, R5, R10, !PT ;  /* 0x0000000a05037209 */ /* 0x002fe40007800000 */
[----:B------:R-:W-:Y:S02]  /*4530*/  FMNMX R10, R26, R9, !PT ;  /* 0x000000091a0a7209 */ /* 0x000fe40007800000 */
[----:B------:R-:W-:Y:S02]  /*4540*/  FSETP.NEU.AND P2, PT, R3, -INF , PT ;  /* 0xff8000000300780b */ /* 0x000fe40003f4d000 */
[----:B------:R-:W-:Y:S02]  /*4550*/  FMNMX R13, R27, R10, !PT ;  /* 0x0000000a1b0d7209 */ /* 0x000fe40007800000 */
[----:B------:R-:W-:-:S02]  /*4560*/  FSEL R16, R3, RZ, P2 ;  /* 0x000000ff03107208 */ /* 0x000fc40001000000 */
[----:B------:R-:W-:-:S03]  /*4570*/  FMNMX R10, R30, R13, !PT ;  /* 0x0000000d1e0a7209 */ /* 0x000fc60007800000 */
[C---:B------:R-:W-:Y:S01]  /*4580*/  FMUL R112, R16.reuse, UR21 ;  /* 0x0000001510707c20 */ /* 0x040fe20008400000 */
[----:B------:R-:W-:Y:S01]  /*4590*/  FMNMX R5, R31, R10, !PT ;  /* 0x0000000a1f057209 */ /* 0x000fe20007800000 */
[----:B------:R-:W-:Y:S02]  /*45a0*/  FADD R16, -R16, R11 ;  /* 0x0000000b10107221 */ /* 0x000fe40000000100 */
[--C-:B------:R-:W-:Y:S01]  /*45b0*/  FFMA R24, R24, UR21, -R112.reuse ;  /* 0x0000001518187c23 */ /* 0x100fe20008000870 */
[--C-:B------:R-:W-:Y:S01]  /*45c0*/  FFMA R13, R25, UR21, -R112.reuse ;  /* 0x00000015190d7c23 */ /* 0x100fe20008000870 */
[----:B------:R-:W-:Y:S01]  /*45d0*/  FMNMX R10, R34, R5, !PT ;  /* 0x00000005220a7209 */ /* 0x000fe20007800000 */
[--C-:B------:R-:W-:Y:S01]  /*45e0*/  FFMA R15, R29, UR21, -R112.reuse ;  /* 0x000000151d0f7c23 */ /* 0x100fe20008000870 */
[--C-:B------:R-:W-:Y:S01]  /*45f0*/  FFMA R17, R33, UR21, -R112.reuse ;  /* 0x0000001521117c23 */ /* 0x100fe20008000870 */
[----:B------:R-:W-:Y:S01]  /*4600*/  FSETP.GEU.AND P6, PT, R24, -126, PT ;  /* 0xc2fc00001800780b */ /* 0x000fe20003fce000 */
        /* <DEDUP_REMOVED lines=12> */
[----:B------:R-:W-:Y:S01]  /*46d0*/  @!P6 FMUL R24, R24, 0.5 ;  /* 0x3f0000001818e820 */ /* 0x000fe20000400000 */
[--C-:B------:R-:W-:Y:S01]  /*46e0*/  FFMA R10, R32, UR21, -R112.reuse ;  /* 0x00000015200a7c23 */ /* 0x100fe20008000870 */
[----:B------:R-:W-:Y:S01]  /*46f0*/  @!P3 FMUL R13, R13, 0.5 ;  /* 0x3f0000000d0db820 */ /* 0x000fe20000400000 */
[----:B------:R-:W-:Y:S01]  /*4700*/  FMNMX R12, R42, R5, !PT ;  /* 0x000000052a0c7209 */ /* 0x000fe20007800000 */
[--C-:B------:R-:W-:Y:S01]  /*4710*/  FFMA R45, R56, UR21, -R112.reuse ;  /* 0x00000015382d7c23 */ /* 0x100fe20008000870 */
[--C-:B------:R-:W-:Y:S01]  /*4720*/  FFMA R53, R60, UR21, -R112.reuse ;  /* 0x000000153c357c23 */ /* 0x100fe20008000870 */
[----:B------:R-:W1:Y:S01]  /*4730*/  MUFU.EX2 R24, R24 ;  /* 0x0000001800187308 */ /* 0x000e620000000800 */
[----:B------:R-:W-:Y:S01]  /*4740*/  FMNMX R5, R43, R12, !PT ;  /* 0x0000000c2b057209 */ /* 0x000fe20007800000 */
[----:B------:R-:W-:Y:S01]  /*4750*/  @!P5 FMUL R15, R15, 0.5 ;  /* 0x3f0000000f0fd820 */ /* 0x000fe20000400000 */
[--C-:B------:R-:W-:Y:S01]  /*4760*/  FFMA R12, R36, UR21, -R112.reuse ;  /* 0x00000015240c7c23 */ /* 0x100fe20008000870 */
[----:B------:R-:W-:Y:S01]  /*4770*/  @!P4 FMUL R8, R8, 0.5 ;  /* 0x3f0000000808c820 */ /* 0x000fe20000400000 */
[----:B------:R-:W-:Y:S01]  /*4780*/  FMNMX R14, R46, R5, !PT ;  /* 0x000000052e0e7209 */ /* 0x000fe20007800000 */
[--C-:B------:R-:W-:Y:S01]  /*4790*/  FFMA R36, R57, UR21, -R112.reuse ;  /* 0x0000001539247c23 */ /* 0x100fe20008000870 */
[----:B------:R-:W-:Y:S01]  /*47a0*/  FSETP.GEU.AND P2, PT, R10, -126, PT ;  /* 0xc2fc00000a00780b */ /* 0x000fe20003f4e000 */
[----:B------:R-:W2:Y:S01]  /*47b0*/  MUFU.EX2 R13, R13 ;  /* 0x0000000d000d7308 */ /* 0x000ea20000000800 */
[----:B------:R-:W-:Y:S01]  /*47c0*/  FMNMX R5, R47, R14, !PT ;  /* 0x0000000e2f057209 */ /* 0x000fe20007800000 */
[--C-:B------:R-:W-:Y:S01]  /*47d0*/  FFMA R57, R64, UR21, -R112.reuse ;  /* 0x0000001540397c23 */ /* 0x100fe20008000870 */
[--C-:B------:R-:W-:Y:S01]  /*47e0*/  FFMA R56, R73, UR21, -R112.reuse ;  /* 0x0000001549387c23 */ /* 0x100fe20008000870 */
[--C-:B------:R-:W-:Y:S01]  /*47f0*/  FFMA R73, R80, UR21, -R112.reuse ;  /* 0x0000001550497c23 */ /* 0x100fe20008000870 */
[----:B------:R-:W-:Y:S01]  /*4800*/  FMNMX R14, R50, R5, !PT ;  /* 0x00000005320e7209 */ /* 0x000fe20007800000 */
[--C-:B------:R-:W-:Y:S01]  /*4810*/  FFMA R64, R81, UR21, -R112.reuse ;  /* 0x0000001551407c23 */ /* 0x100fe20008000870 */
[--C-:B------:R-:W-:Y:S01]  /*4820*/  FFMA R60, R77, UR21, -R112.reuse ;  /* 0x000000154d3c7c23 */ /* 0x100fe20008000870 */
[----:B------:R-:W3:Y:S01]  /*4830*/  MUFU.EX2 R15, R15 ;  /* 0x0000000f000f7308 */ /* 0x000ee20000000800 */
[----:B-1----:R-:W-:Y:S01]  /*4840*/  @!P6 FMUL R24, R24, R24 ;  /* 0x000000181818e220 */ /* 0x002fe20000400000 */
[----:B------:R-:W-:Y:S01]  /*4850*/  FSETP.GEU.AND P6, PT, R17, -126, PT ;  /* 0xc2fc00001100780b */ /* 0x000fe20003fce000 */
[--C-:B------:R-:W-:Y:S01]  /*4860*/  FFMA R77, R84, UR21, -R112.reuse ;  /* 0x00000015544d7c23 */ /* 0x100fe20008000870 */
[----:B------:R-:W-:Y:S01]  /*4870*/  FMNMX R5, R51, R14, !PT ;  /* 0x0000000e33057209 */ /* 0x000fe20007800000 */
[----:B------:R-:W-:Y:S01]  /*4880*/  @!P2 FMUL R10, R10, 0.5 ;  /* 0x3f0000000a0aa820 */ /* 0x000fe20000400000 */
[--C-:B------:R-:W-:Y:S01]  /*4890*/  FFMA R14, R40, UR21, -R112.reuse ;  /* 0x00000015280e7c23 */ /* 0x100fe20008000870 */
[--C-:B------:R-:W-:Y:S01]  /*48a0*/  FFMA R40, R61, UR21, -R112.reuse ;  /* 0x000000153d287c23 */ /* 0x100fe20008000870 */
[----:B------:R-:W1:Y:S01]  /*48b0*/  MUFU.EX2 R8, R8 ;  /* 0x0000000800087308 */ /* 0x000e620000000800 */
[----:B--2---:R-:W-:Y:S01]  /*48c0*/  @!P3 FMUL R13, R13, R13 ;  /* 0x0000000d0d0db220 */ /* 0x004fe20000400000 */
[----:B------:R-:W-:Y:S01]  /*48d0*/  FSETP.GEU.AND P3, PT, R12, -126, PT ;  /* 0xc2fc00000c00780b */ /* 0x000fe20003f6e000 */
[--C-:B------:R-:W-:Y:S01]  /*48e0*/  FFMA R61, R68, UR21, -R112.reuse ;  /* 0x00000015443d7c23 */ /* 0x100fe20008000870 */
[----:B------:R-:W-:Y:S01]  /*48f0*/  FMNMX R18, R54, R5, !PT ;  /* 0x0000000536127209 */ /* 0x000fe20007800000 */
[--C-:B------:R-:W-:Y:S01]  /*4900*/  FFMA R68, R85, UR21, -R112.reuse ;  /* 0x0000001555447c23 */ /* 0x100fe20008000870 */
[----:B------:R-:W-:Y:S01]  /*4910*/  FMUL R16, R16, UR21 ;  /* 0x0000001510107c20 */ /* 0x000fe20008400000 */
[----:B------:R-:W-:Y:S01]  /*4920*/  @!P6 FMUL R17, R17, 0.5 ;  /* 0x3f0000001111e820 */ /* 0x000fe20000400000 */
[----:B------:R-:W-:Y:S01]  /*4930*/  FMNMX R5, R55, R18, !PT ;  /* 0x0000001237057209 */ /* 0x000fe20007800000 */
[--C-:B------:R-:W-:Y:S01]  /*4940*/  FFMA R18, R44, UR21, -R112.reuse ;  /* 0x000000152c127c23 */ /* 0x100fe20008000870 */
[----:B---3--:R-:W-:Y:S01]  /*4950*/  @!P5 FMUL R15, R15, R15 ;  /* 0x0000000f0f0fd220 */ /* 0x008fe20000400000 */
[----:B------:R-:W-:Y:S01]  /*4960*/  FSETP.GEU.AND P5, PT, R14, -126, PT ;  /* 0xc2fc00000e00780b */ /* 0x000fe20003fae000 */
[----:B------:R-:W2:Y:S01]  /*4970*/  MUFU.EX2 R10, R10 ;  /* 0x0000000a000a7308 */ /* 0x000ea20000000800 */
[----:B------:R-:W-:Y:S01]  /*4980*/  FMNMX R20, R58, R5, !PT ;  /* 0x000000053a147209 */ /* 0x000fe20007800000 */
[--C-:B------:R-:W-:Y:S01]  /*4990*/  FFMA R44, R65, UR21, -R112.reuse ;  /* 0x00000015412c7c23 */ /* 0x100fe20008000870 */
[----:B------:R-:W-:Y:S01]  /*49a0*/  @!P3 FMUL R12, R12, 0.5 ;  /* 0x3f0000000c0cb820 */ /* 0x000fe20000400000 */
[----:B------:R-:W-:Y:S01]  /*49b0*/  FFMA R65, R72, UR21, -R112 ;  /* 0x0000001548417c23 */ /* 0x000fe20008000870 */
[----:B-1----:R-:W-:Y:S01]  /*49c0*/  @!P4 FMUL R8, R8, R8 ;  /* 0x000000080808c220 */ /* 0x002fe20000400000 */
[----:B------:R-:W-:-:S02]  /*49d0*/  FSETP.GEU.AND P4, PT, R19, -126, PT ;  /* 0xc2fc00001300780b */ /* 0x000fc40003f8e000 */
[----:B------:R-:W1:Y:S01]  /*49e0*/  MUFU.EX2 R17, R17 ;  /* 0x0000001100117308 */ /* 0x000e620000000800 */
[----:B------:R-:W-:-:S03]  /*49f0*/  FMNMX R5, R59, R20, !PT ;  /* 0x000000143b057209 */ /* 0x000fc60007800000 */
[----:B------:R-:W-:Y:S01]  /*4a00*/  @!P5 FMUL R14, R14, 0.5 ;  /* 0x3f0000000e0ed820 */ /* 0x000fe20000400000 */
[----:B------:R-:W-:-:S03]  /*4a10*/  FMNMX R20, R62, R5, !PT ;  /* 0x000000053e147209 */ /* 0x000fc60007800000 */
[----:B------:R-:W3:Y:S01]  /*4a20*/  MUFU.EX2 R12, R12 ;  /* 0x0000000c000c7308 */ /* 0x000ee20000000800 */
[----:B--2---:R-:W-:Y:S01]  /*4a30*/  @!P2 FMUL R10, R10, R10 ;  /* 0x0000000a0a0aa220 */ /* 0x004fe20000400000 */
[----:B------:R-:W-:Y:S01]  /*4a40*/  FSETP.GEU.AND P2, PT, R21, -126, PT ;  /* 0xc2fc00001500780b */ /* 0x000fe20003f4e000 */
[----:B------:R-:W-:Y:S01]  /*4a50*/  @!P4 FMUL R19, R19, 0.5 ;  /* 0x3f0000001313c820 */ /* 0x000fe20000400000 */
[----:B------:R-:W-:Y:S01]  /*4a60*/  FMNMX R5, R63, R20, !PT ;  /* 0x000000143f057209 */ /* 0x000fe20007800000 */
[----:B------:R-:W-:-:S03]  /*4a70*/  FFMA R20, R48, UR21, -R112 ;  /* 0x0000001530147c23 */ /* 0x000fc60008000870 */
[----:B------:R-:W2:Y:S01]  /*4a80*/  MUFU.EX2 R14, R14 ;  /* 0x0000000e000e7308 */ /* 0x000ea20000000800 */
[----:B-1----:R-:W-:Y:S01]  /*4a90*/  @!P6 FMUL R17, R17, R17 ;  /* 0x000000111111e220 */ /* 0x002fe20000400000 */
[----:B------:R-:W-:Y:S02]  /*4aa0*/  FSETP.GEU.AND P6, PT, R18, -126, PT ;  /* 0xc2fc00001200780b */ /* 0x000fe40003fce000 */
[----:B------:R-:W-:-:S03]  /*4ab0*/  FMNMX R22, R66, R5, !PT ;  /* 0x0000000542167209 */ /* 0x000fc60007800000 */
[----:B------:R-:W-:Y:S01]  /*4ac0*/  @!P2 FMUL R21, R21, 0.5 ;  /* 0x3f0000001515a820 */ /* 0x000fe20000400000 */
[----:B------:R-:W1:Y:S01]  /*4ad0*/  MUFU.EX2 R19, R19 ;  /* 0x0000001300137308 */ /* 0x000e620000000800 */
[----:B---3--:R-:W-:Y:S01]  /*4ae0*/  @!P3 FMUL R12, R12, R12 ;  /* 0x0000000c0c0cb220 */ /* 0x008fe20000400000 */
[----:B------:R-:W-:Y:S02]  /*4af0*/  FSETP.GEU.AND P3, PT, R23, -126, PT ;  /* 0xc2fc00001700780b */ /* 0x000fe40003f6e000 */
[----:B------:R-:W-:Y:S01]  /*4b00*/  FMNMX R5, R67, R22, !PT ;  /* 0x0000001643057209 */ /* 0x000fe20007800000 */
[--C-:B------:R-:W-:Y:S01]  /*4b10*/  FFMA R22, R52, UR21, -R112.reuse ;  /* 0x0000001534167c23 */ /* 0x100fe20008000870 */
[--C-:B------:R-:W-:Y:S01]  /*4b20*/  FFMA R52, R69, UR21, -R112.reuse ;  /* 0x0000001545347c23 */ /* 0x100fe20008000870 */
[----:B------:R-:W-:Y:S01]  /*4b30*/  @!P6 FMUL R18, R18, 0.5 ;  /* 0x3f0000001212e820 */ /* 0x000fe20000400000 */
[----:B------:R-:W3:Y:S01]  /*4b40*/  MUFU.EX2 R21, R21 ;  /* 0x0000001500157308 */ /* 0x000ee20000000800 */
[----:B--2---:R-:W-:Y:S01]  /*4b50*/  @!P5 FMUL R14, R14, R14 ;  /* 0x0000000e0e0ed220 */ /* 0x004fe20000400000 */
[----:B------:R-:W-:Y:S01]  /*4b60*/  FSETP.GEU.AND P5, PT, R37, -126, PT ;  /* 0xc2fc00002500780b */ /* 0x000fe20003fae000 */
[----:B------:R-:W-:Y:S01]  /*4b70*/  FFMA R69, R76, UR21, -R112 ;  /* 0x000000154c457c23 */ /* 0x000fe20008000870 */
[----:B------:R-:W-:-:S03]  /*4b80*/  FMNMX R28, R70, R5, !PT ;  /* 0x00000005461c7209 */ /* 0x000fc60007800000 */
[----:B------:R-:W-:Y:S01]  /*4b90*/  @!P3 FMUL R23, R23, 0.5 ;  /* 0x3f0000001717b820 */ /* 0x000fe20000400000 */
        /* <DEDUP_REMOVED lines=8> */
[----:B------:R-:W-:-:S03]  /*4c20*/  FMNMX R28, R74, R5, !PT ;  /* 0x000000054a1c7209 */ /* 0x000fc60007800000 */
[----:B------:R-:W-:Y:S01]  /*4c30*/  @!P4 FMUL R20, R20, 0.5 ;  /* 0x3f0000001414c820 */ /* 0x000fe20000400000 */
[----:B------:R-:W3:Y:S01]  /*4c40*/  MUFU.EX2 R37, R37 ;  /* 0x0000002500257308 */ /* 0x000ee20000000800 */
[----:B--2---:R-:W-:Y:S01]  /*4c50*/  @!P6 FMUL R18, R18, R18 ;  /* 0x000000121212e220 */ /* 0x004fe20000400000 */
[----:B------:R-:W-:Y:S02]  /*4c60*/  FSETP.GEU.AND P6, PT, R41, -126, PT ;  /* 0xc2fc00002900780b */ /* 0x000fe40003fce000 */
        /* <DEDUP_REMOVED lines=33> */
[----:B------:R-:W4:Y:S01]  /*4e80*/  SHFL.BFLY PT, R5, R28, 0x1, 0x1f ;  /* 0x0c201f001c057f89 */ /* 0x000f2200000e0000 */
[----:B-1----:R-:W-:Y:S01]  /*4e90*/  @!P5 FMUL R53, R53, R53 ;  /* 0x000000353535d220 */ /* 0x002fe20000400000 */
[----:B------:R-:W-:-:S04]  /*4ea0*/  FSETP.GEU.AND P5, PT, R52, -126, PT ;  /* 0xc2fc00003400780b */ /* 0x000fc80003fae000 */
[----:B------:R-:W-:Y:S01]  /*4eb0*/  @!P3 FMUL R44, R44, 0.5 ;  /* 0x3f0000002c2cb820 */ /* 0x000fe20000400000 */
[----:B------:R-:W1:Y:S01]  /*4ec0*/  MUFU.EX2 R57, R57 ;  /* 0x0000003900397308 */ /* 0x000e620000000800 */
[----:B---3--:R-:W-:Y:S01]  /*4ed0*/  @!P4 FMUL R36, R36, R36 ;  /* 0x000000242424c220 */ /* 0x008fe20000400000 */
[----:B------:R-:W-:-:S06]  /*4ee0*/  FSETP.GEU.AND P4, PT, R61, -126, PT ;  /* 0xc2fc00003d00780b */ /* 0x000fcc0003f8e000 */
[----:B------:R-:W3:Y:S01]  /*4ef0*/  MUFU.EX2 R44, R44 ;  /* 0x0000002c002c7308 */ /* 0x000ee20000000800 */
[----:B------:R-:W-:Y:S01]  /*4f00*/  @!P5 FMUL R52, R52, 0.5 ;  /* 0x3f0000003434d820 */ /* 0x000fe20000400000 */
[----:B--2---:R-:W-:Y:S01]  /*4f10*/  @!P2 FMUL R40, R40, R40 ;  /* 0x000000282828a220 */ /* 0x004fe20000400000 */
[----:B------:R-:W-:-:S04]  /*4f20*/  FSETP.GEU.AND P2, PT, R65, -126, PT ;  /* 0xc2fc00004100780b */ /* 0x000fc80003f4e000 */
[----:B------:R-:W-:Y:S01]  /*4f30*/  @!P4 FMUL R61, R61, 0.5 ;  /* 0x3f0000003d3dc820 */ /* 0x000fe20000400000 */
[----:B------:R-:W2:Y:S01]  /*4f40*/  MUFU.EX2 R52, R52 ;  /* 0x0000003400347308 */ /* 0x000ea20000000800 */
[----:B-1----:R-:W-:Y:S01]  /*4f50*/  @!P6 FMUL R57, R57, R57 ;  /* 0x000000393939e220 */ /* 0x002fe20000400000 */
[----:B------:R-:W-:Y:S02]  /*4f60*/  FSETP.GEU.AND P6, PT, R56, -126, PT ;  /* 0xc2fc00003800780b */ /* 0x000fe40003fce000 */
[----:B----4-:R-:W-:Y:S01]  /*4f70*/  FMNMX R5, R28, R5, !PT ;  /* 0x000000051c057209 */ /* 0x010fe20007800000 */
[----:B------:R-:W-:-:S03]  /*4f80*/  FADD R11, R10, R57 ;  /* 0x000000390a0b7221 */ /* 0x000fc60000000000 */
[----:B------:R-:W1:Y:S01]  /*4f90*/  MUFU.EX2 R61, R61 ;  /* 0x0000003d003d7308 */ /* 0x000e620000000800 */
[----:B---3--:R-:W-:Y:S01]  /*4fa0*/  @!P3 FMUL R44, R44, R44 ;  /* 0x0000002c2c2cb220 */ /* 0x008fe20000400000 */
[----:B------:R-:W-:Y:S01]  /*4fb0*/  FSETP.GEU.AND P3, PT, R69, -126, PT ;  /* 0xc2fc00004500780b */ /* 0x000fe20003f6e000 */
[----:B------:R-:W3:Y:S01]  /*4fc0*/  SHFL.BFLY PT, R28, R5, 0x2, 0x1f ;  /* 0x0c401f00051c7f89 */ /* 0x000ee200000e0000 */
[----:B------:R-:W-:-:S03]  /*4fd0*/  @!P2 FMUL R65, R65, 0.5 ;  /* 0x3f0000004141a820 */ /* 0x000fc60000400000 */
[----:B------:R-:W-:Y:S01]  /*4fe0*/  @!P6 FMUL R56, R56, 0.5 ;  /* 0x3f0000003838e820 */ /* 0x000fe20000400000 */
[----:B--2---:R-:W-:Y:S01]  /*4ff0*/  @!P5 FMUL R52, R52, R52 ;  /* 0x000000343434d220 */ /* 0x004fe20000400000 */
[----:B------:R-:W-:Y:S01]  /*5000*/  FSETP.GEU.AND P5, PT, R73, -126, PT ;  /* 0xc2fc00004900780b */ /* 0x000fe20003fae000 */
[----:B------:R-:W2:Y:S05]  /*5010*/  MUFU.EX2 R65, R65 ;  /* 0x0000004100417308 */ /* 0x000eaa0000000800 */
[----:B------:R-:W-:Y:S01]  /*5020*/  @!P3 FMUL R69, R69, 0.5 ;  /* 0x3f0000004545b820 */ /* 0x000fe20000400000 */
[----:B-1----:R-:W-:Y:S01]  /*5030*/  @!P4 FMUL R61, R61, R61 ;  /* 0x0000003d3d3dc220 */ /* 0x002fe20000400000 */
[----:B------:R-:W-:Y:S01]  /*5040*/  FSETP.GEU.AND P4, PT, R60, -126, PT ;  /* 0xc2fc00003c00780b */ /* 0x000fe20003f8e000 */
[----:B------:R-:W1:Y:S04]  /*5050*/  MUFU.EX2 R56, R56 ;  /* 0x0000003800387308 */ /* 0x000e680000000800 */
[----:B------:R-:W-:-:S04]  /*5060*/  @!P5 FMUL R73, R73, 0.5 ;  /* 0x3f0000004949d820 */ /* 0x000fc80000400000 */
[----:B------:R-:W4:Y:S01]  /*5070*/  MUFU.EX2 R69, R69 ;  /* 0x0000004500457308 */ /* 0x000f220000000800 */
[----:B---3--:R-:W-:Y:S01]  /*5080*/  FMNMX R5, R5, R28, !PT ;  /* 0x0000001c05057209 */ /* 0x008fe20007800000 */
[----:B--2---:R-:W-:Y:S02]  /*5090*/  @!P2 FMUL R65, R65, R65 ;  /* 0x000000414141a220 */ /* 0x004fe40000400000 */
[----:B------:R-:W-:Y:S01]  /*50a0*/  @!P4 FMUL R60, R60, 0.5 ;  /* 0x3f0000003c3cc820 */ /* 0x000fe20000400000 */
[----:B------:R-:W-:-:S03]  /*50b0*/  FSETP.NEU.AND P2, PT, R5, -INF , PT ;  /* 0xff8000000500780b */ /* 0x000fc60003f4d000 */
[----:B------:R-:W2:Y:S01]  /*50c0*/  MUFU.EX2 R73, R73 ;  /* 0x0000004900497308 */ /* 0x000ea20000000800 */
[----:B-1----:R-:W-:Y:S01]  /*50d0*/  @!P6 FMUL R56, R56, R56 ;  /* 0x000000383838e220 */ /* 0x002fe20000400000 */
[----:B------:R-:W-:Y:S02]  /*50e0*/  FSETP.GEU.AND P6, PT, R64, -126, PT ;  /* 0xc2fc00004000780b */ /* 0x000fe40003fce000 */
[----:B------:R-:W-:Y:S02]  /*50f0*/  FSEL R28, R5, RZ, P2 ;  /* 0x000000ff051c7208 */ /* 0x000fe40001000000 */
[----:B------:R-:W-:Y:S02]  /*5100*/  FSETP.GEU.AND P2, PT, R77, -126, PT ;  /* 0xc2fc00004d00780b */ /* 0x000fe40003f4e000 */
[----:B------:R-:W1:Y:S01]  /*5110*/  MUFU.EX2 R60, R60 ;  /* 0x0000003c003c7308 */ /* 0x000e620000000800 */
[----:B----4-:R-:W-:Y:S01]  /*5120*/  @!P3 FMUL R69, R69, R69 ;  /* 0x000000454545b220 */ /* 0x010fe20000400000 */
[----:B------:R-:W-:Y:S01]  /*5130*/  FSETP.GEU.AND P3, PT, R68, -126, PT ;  /* 0xc2fc00004400780b */ /* 0x000fe20003f6e000 */
[----:B------:R-:W-:-:S04]  /*5140*/  FMUL R25, R28, UR21 ;  /* 0x000000151c197c20 */ /* 0x000fc80008400000 */
[----:B------:R-:W-:Y:S01]  /*5150*/  @!P6 FMUL R64, R64, 0.5 ;  /* 0x3f0000004040e820 */ /* 0x000fe20000400000 */
[--C-:B------:R-:W-:Y:S01]  /*5160*/  FFMA R27, R27, UR21, -R25.reuse ;  /* 0x000000151b1b7c23 */ /* 0x100fe20008000819 */
[--C-:B------:R-:W-:Y:S01]  /*5170*/  FFMA R30, R30, UR21, -R25.reuse ;  /* 0x000000151e1e7c23 */ /* 0x100fe20008000819 */
[--C-:B------:R-:W-:Y:S01]  /*5180*/  FFMA R26, R26, UR21, -R25.reuse ;  /* 0x000000151a1a7c23 */ /* 0x100fe20008000819 */
[----:B--2---:R-:W-:Y:S01]  /*5190*/  @!P5 FMUL R73, R73, R73 ;  /* 0x000000494949d220 */ /* 0x004fe20000400000 */
[----:B------:R-:W-:Y:S01]  /*51a0*/  @!P2 FMUL R77, R77, 0.5 ;  /* 0x3f0000004d4da820 */ /* 0x000fe20000400000 */
[----:B------:R-:W2:Y:S01]  /*51b0*/  MUFU.EX2 R64, R64 ;  /* 0x0000004000407308 */ /* 0x000ea20000000800 */
[----:B------:R-:W-:Y:S01]  /*51c0*/  FSETP.GEU.AND P5, PT, R27, -126, PT ;  /* 0xc2fc00001b00780b */ /* 0x000fe20003fae000 */
[----:B------:R-:W-:Y:S01]  /*51d0*/  @!P3 FMUL R68, R68, 0.5 ;  /* 0x3f0000004444b820 */ /* 0x000fe20000400000 */
[--C-:B------:R-:W-:Y:S01]  /*51e0*/  FFMA R29, R31, UR21, -R25.reuse ;  /* 0x000000151f1d7c23 */ /* 0x100fe20008000819 */
[----:B-1----:R-:W-:Y:S01]  /*51f0*/  @!P4 FMUL R60, R60, R60 ;  /* 0x0000003c3c3cc220 */ /* 0x002fe20000400000 */
[----:B------:R-:W-:Y:S01]  /*5200*/  FSETP.GEU.AND P4, PT, R26, -126, PT ;  /* 0xc2fc00001a00780b */ /* 0x000fe20003f8e000 */
[--C-:B------:R-:W-:Y:S01]  /*5210*/  FFMA R34, R34, UR21, -R25.reuse ;  /* 0x0000001522227c23 */ /* 0x100fe20008000819 */
[--C-:B------:R-:W-:Y:S01]  /*5220*/  FFMA R32, R43, UR21, -R25.reuse ;  /* 0x000000152b207c23 */ /* 0x100fe20008000819 */
[----:B------:R-:W1:Y:S01]  /*5230*/  MUFU.EX2 R68, R68 ;  /* 0x0000004400447308 */ /* 0x000e620000000800 */
[--C-:B------:R-:W-:Y:S01]  /*5240*/  FFMA R59, R59, UR21, -R25.reuse ;  /* 0x000000153b3b7c23 */ /* 0x100fe20008000819 */
[--C-:B------:R-:W-:Y:S01]  /*5250*/  FFMA R51, R51, UR21, -R25.reuse ;  /* 0x0000001533337c23 */ /* 0x100fe20008000819 */
[--C-:B------:R-:W-:Y:S01]  /*5260*/  FFMA R63, R63, UR21, -R25.reuse ;  /* 0x000000153f3f7c23 */ /* 0x100fe20008000819 */
[--C-:B------:R-:W-:Y:S01]  /*5270*/  FFMA R67, R67, UR21, -R25.reuse ;  /* 0x0000001543437c23 */ /* 0x100fe20008000819 */
[--C-:B------:R-:W-:Y:S01]  /*5280*/  FFMA R75, R75, UR21, -R25.reuse ;  /* 0x000000154b4b7c23 */ /* 0x100fe20008000819 */
[----:B------:R-:W-:Y:S01]  /*5290*/  @!P5 FMUL R27, R27, 0.5 ;  /* 0x3f0000001b1bd820 */ /* 0x000fe20000400000 */
[--C-:B------:R-:W-:Y:S01]  /*52a0*/  FFMA R78, R78, UR21, -R25.reuse ;  /* 0x000000154e4e7c23 */ /* 0x100fe20008000819 */
[----:B------:R-:W3:Y:S01]  /*52b0*/  MUFU.EX2 R77, R77 ;  /* 0x0000004d004d7308 */ /* 0x000ee20000000800 */
[----:B--2---:R-:W-:Y:S01]  /*52c0*/  @!P6 FMUL R64, R64, R64 ;  /* 0x000000404040e220 */ /* 0x004fe20000400000 */
[----:B------:R-:W-:Y:S01]  /*52d0*/  FSETP.GEU.AND P6, PT, R30, -126, PT ;  /* 0xc2fc00001e00780b */ /* 0x000fe20003fce000 */
[----:B------:R-:W-:Y:S01]  /*52e0*/  @!P4 FMUL R26, R26, 0.5 ;  /* 0x3f0000001a1ac820 */ /* 0x000fe20000400000 */
[--C-:B------:R-:W-:Y:S01]  /*52f0*/  FFMA R82, R82, UR21, -R25.reuse ;  /* 0x0000001552527c23 */ /* 0x100fe20008000819 */
[--C-:B------:R-:W-:Y:S01]  /*5300*/  FFMA R71, R71, UR21, -R25.reuse ;  /* 0x0000001547477c23 */ /* 0x100fe20008000819 */
[--C-:B------:R-:W-:Y:S01]  /*5310*/  FFMA R83, R83, UR21, -R25.reuse ;  /* 0x0000001553537c23 */ /* 0x100fe20008000819 */
[--C-:B------:R-:W-:Y:S01]  /*5320*/  FFMA R79, R79, UR21, -R25.reuse ;  /* 0x000000154f4f7c23 */ /* 0x100fe20008000819 */
[----:B------:R2:W4:Y:S01]  /*5330*/  MUFU.EX2 R48, R27 ;  /* 0x0000001b00307308 */ /* 0x0005220000000800 */
[----:B-1----:R-:W-:Y:S01]  /*5340*/  @!P3 FMUL R68, R68, R68 ;  /* 0x000000444444b220 */ /* 0x002fe20000400000 */
[----:B------:R-:W-:Y:S01]  /*5350*/  FSETP.GEU.AND P3, PT, R34, -126, PT ;  /* 0xc2fc00002200780b */ /* 0x000fe20003f6e000 */
[--C-:B------:R-:W-:Y:S01]  /*5360*/  FFMA R86, R86, UR21, -R25.reuse ;  /* 0x0000001556567c23 */ /* 0x100fe20008000819 */
[----:B------:R-:W-:-:S03]  /*5370*/  FFMA R87, R87, UR21, -R25 ;  /* 0x0000001557577c23 */ /* 0x000fc60008000819 */
[----:B------:R-:W-:Y:S01]  /*5380*/  @!P6 FMUL R30, R30, 0.5 ;  /* 0x3f0000001e1ee820 */ /* 0x000fe20000400000 */
[----:B------:R1:W5:Y:S01]  /*5390*/  MUFU.EX2 R33, R26 ;  /* 0x0000001a00217308 */ /* 0x0003620000000800 */
[----:B--2---:R-:W-:Y:S01]  /*53a0*/  FFMA R27, R38, UR21, -R25 ;  /* 0x00000015261b7c23 */ /* 0x004fe20008000819 */
[----:B---3--:R-:W-:Y:S01]  /*53b0*/  @!P2 FMUL R77, R77, R77 ;  /* 0x0000004d4d4da220 */ /* 0x008fe20000400000 */
[----:B------:R-:W-:-:S04]  /*53c0*/  FSETP.GEU.AND P2, PT, R29, -126, PT ;  /* 0xc2fc00001d00780b */ /* 0x000fc80003f4e000 */
[----:B------:R-:W-:Y:S01]  /*53d0*/  @!P3 FMUL R34, R34, 0.5 ;  /* 0x3f0000002222b820 */ /* 0x000fe20000400000 */
[----:B------:R2:W3:Y:S01]  /*53e0*/  MUFU.EX2 R31, R30 ;  /* 0x0000001e001f7308 */ /* 0x0004e20000000800 */
[----:B-1----:R-:W-:Y:S01]  /*53f0*/  FFMA R26, R35, UR21, -R25 ;  /* 0x00000015231a7c23 */ /* 0x002fe20008000819 */
[----:B----4-:R-:W-:Y:S01]  /*5400*/  @!P5 FMUL R48, R48, R48 ;  /* 0x000000303030d220 */ /* 0x010fe20000400000 */
[----:B------:R-:W-:-:S05]  /*5410*/  FSETP.GEU.AND P5, PT, R27, -126, PT ;  /* 0xc2fc00001b00780b */ /* 0x000fca0003fae000 */
[----:B------:R-:W1:Y:S01]  /*5420*/  MUFU.EX2 R35, R34 ;  /* 0x0000002200237308 */ /* 0x000e620000000800 */
[----:B--2---:R-:W-:Y:S01]  /*5430*/  FFMA R30, R39, UR21, -R25 ;  /* 0x00000015271e7c23 */ /* 0x004fe20008000819 */
[----:B-----5:R-:W-:Y:S01]  /*5440*/  @!P4 FMUL R33, R33, R33 ;  /* 0x000000212121c220 */ /* 0x020fe20000400000 */
[----:B------:R-:W-:Y:S01]  /*5450*/  FSETP.GEU.AND P4, PT, R26, -126, PT ;  /* 0xc2fc00001a00780b */ /* 0x000fe20003f8e000 */
[----:B------:R-:W-:-:S04]  /*5460*/  @!P2 FMUL R29, R29, 0.5 ;  /* 0x3f0000001d1da820 */ /* 0x000fc80000400000 */
[----:B------:R-:W-:Y:S01]  /*5470*/  @!P5 FMUL R27, R27, 0.5 ;  /* 0x3f0000001b1bd820 */ /* 0x000fe20000400000 */
[----:B---3--:R-:W-:Y:S01]  /*5480*/  @!P6 FMUL R31, R31, R31 ;  /* 0x0000001f1f1fe220 */ /* 0x008fe20000400000 */
[----:B------:R-:W-:Y:S01]  /*5490*/  FSETP.GEU.AND P6, PT, R30, -126, PT ;  /* 0xc2fc00001e00780b */ /* 0x000fe20003fce000 */
[----:B------:R2:W3:Y:S05]  /*54a0*/  MUFU.EX2 R72, R29 ;  /* 0x0000001d00487308 */ /* 0x0004ea0000000800 */
[----:B------:R-:W-:Y:S01]  /*54b0*/  @!P4 FMUL R26, R26, 0.5 ;  /* 0x3f0000001a1ac820 */ /* 0x000fe20000400000 */
[----:B-1----:R-:W-:Y:S01]  /*54c0*/  @!P3 FMUL R35, R35, R35 ;  /* 0x000000232323b220 */ /* 0x002fe20000400000 */
[----:B------:R-:W-:Y:S01]  /*54d0*/  FSETP.GEU.AND P3, PT, R32, -126, PT ;  /* 0xc2fc00002000780b */ /* 0x000fe20003f6e000 */
[----:B------:R1:W4:Y:S01]  /*54e0*/  MUFU.EX2 R39, R27 ;  /* 0x0000001b00277308 */ /* 0x0003220000000800 */
[----:B--2---:R-:W-:-:S03]  /*54f0*/  FFMA R29, R42, UR21, -R25 ;  /* 0x000000152a1d7c23 */ /* 0x004fc60008000819 */
[----:B------:R-:W-:-:S04]  /*5500*/  @!P6 FMUL R30, R30, 0.5 ;  /* 0x3f0000001e1ee820 */ /* 0x000fc80000400000 */
[----:B------:R2:W5:Y:S01]  /*5510*/  MUFU.EX2 R42, R30 ;  /* 0x0000001e002a7308 */ /* 0x0005620000000800 */
[----:B-1----:R-:W-:Y:S01]  /*5520*/  FFMA R27, R47, UR21, -R25 ;  /* 0x000000152f1b7c23 */ /* 0x002fe20008000819 */
[----:B---3--:R-:W-:Y:S01]  /*5530*/  @!P2 FMUL R72, R72, R72 ;  /* 0x000000484848a220 */ /* 0x008fe20000400000 */
[----:B------:R-:W-:Y:S01]  /*5540*/  FSETP.GEU.AND P2, PT, R29, -126, PT ;  /* 0xc2fc00001d00780b */ /* 0x000fe20003f4e000 */
[----:B------:R-:W-:-:S04]  /*5550*/  @!P3 FMUL R32, R32, 0.5 ;  /* 0x3f0000002020b820 */ /* 0x000fc80000400000 */
[----:B------:R1:W3:Y:S01]  /*5560*/  MUFU.EX2 R38, R26 ;  /* 0x0000001a00267308 */ /* 0x0002e20000000800 */
[----:B--2---:R-:W-:Y:S01]  /*5570*/  FFMA R30, R50, UR21, -R25 ;  /* 0x00000015321e7c23 */ /* 0x004fe20008000819 */
[----:B----4-:R-:W-:Y:S01]  /*5580*/  @!P5 FMUL R39, R39, R39 ;  /* 0x000000272727d220 */ /* 0x010fe20000400000 */
[----:B------:R-:W-:-:S05]  /*5590*/  FSETP.GEU.AND P5, PT, R27, -126, PT ;  /* 0xc2fc00001b00780b */ /* 0x000fca0003fae000 */
[----:B------:R-:W-:Y:S01]  /*55a0*/  @!P2 FMUL R29, R29, 0.5 ;  /* 0x3f0000001d1da820 */ /* 0x000fe20000400000 */
[----:B-1----:R-:W-:Y:S01]  /*55b0*/  FFMA R26, R46, UR21, -R25 ;  /* 0x000000152e1a7c23 */ /* 0x002fe20008000819 */
[----:B-----5:R-:W-:Y:S01]  /*55c0*/  @!P6 FMUL R42, R42, R42 ;  /* 0x0000002a2a2ae220 */ /* 0x020fe20000400000 */
[----:B------:R-:W-:Y:S01]  /*55d0*/  FSETP.GEU.AND P6, PT, R30, -126, PT ;  /* 0xc2fc00001e00780b */ /* 0x000fe20003fce000 */
[----:B------:R-:W1:Y:S04]  /*55e0*/  MUFU.EX2 R46, R32 ;  /* 0x00000020002e7308 */ /* 0x000e680000000800 */
[----:B------:R-:W-:Y:S01]  /*55f0*/  @!P5 FMUL R27, R27, 0.5 ;  /* 0x3f0000001b1bd820 */ /* 0x000fe20000400000 */
[----:B---3--:R-:W-:Y:S01]  /*5600*/  @!P4 FMUL R38, R38, R38 ;  /* 0x000000262626c220 */ /* 0x008fe20000400000 */
[----:B------:R-:W-:-:S02]  /*5610*/  FSETP.GEU.AND P4, PT, R26, -126, PT ;  /* 0xc2fc00001a00780b */ /* 0x000fc40003f8e000 */
[----:B------:R2:W3:Y:S04]  /*5620*/  MUFU.EX2 R43, R29 ;  /* 0x0000001d002b7308 */ /* 0x0004e80000000800 */
[----:B------:R-:W-:-:S04]  /*5630*/  @!P6 FMUL R30, R30, 0.5 ;  /* 0x3f0000001e1ee820 */ /* 0x000fc80000400000 */
[----:B------:R4:W5:Y:S01]  /*5640*/  MUFU.EX2 R50, R27 ;  /* 0x0000001b00327308 */ /* 0x0009620000000800 */
[----:B--2---:R-:W-:Y:S01]  /*5650*/  FFMA R29, R54, UR21, -R25 ;  /* 0x00000015361d7c23 */ /* 0x004fe20008000819 */
[----:B-1----:R-:W-:Y:S01]  /*5660*/  @!P3 FMUL R46, R46, R46 ;  /* 0x0000002e2e2eb220 */ /* 0x002fe20000400000 */
[----:B------:R-:W-:-:S03]  /*5670*/  @!P4 FMUL R26, R26, 0.5 ;  /* 0x3f0000001a1ac820 */ /* 0x000fc60000400000 */
[----:B------:R-:W-:Y:S02]  /*5680*/  FSETP.GEU.AND P3, PT, R29, -126, PT ;  /* 0xc2fc00001d00780b */ /* 0x000fe40003f6e000 */
[----:B------:R1:W2:Y:S01]  /*5690*/  MUFU.EX2 R49, R30 ;  /* 0x0000001e00317308 */ /* 0x0002a20000000800 */
[----:B----4-:R-:W-:Y:S01]  /*56a0*/  FFMA R27, R58, UR21, -R25 ;  /* 0x000000153a1b7c23 */ /* 0x010fe20008000819 */
[----:B---3--:R-:W-:Y:S01]  /*56b0*/  @!P2 FMUL R43, R43, R43 ;  /* 0x0000002b2b2ba220 */ /* 0x008fe20000400000 */
[----:B------:R-:W-:-:S05]  /*56c0*/  FSETP.GEU.AND P2, PT, R51, -126, PT ;  /* 0xc2fc00003300780b */ /* 0x000fca0003f4e000 */
[----:B------:R3:W4:Y:S01]  /*56d0*/  MUFU.EX2 R47, R26 ;  /* 0x0000001a002f7308 */ /* 0x0007220000000800 */
[----:B-----5:R-:W-:Y:S01]  /*56e0*/  @!P5 FMUL R50, R50, R50 ;  /* 0x000000323232d220 */ /* 0x020fe20000400000 */
[----:B------:R-:W-:Y:S01]  /*56f0*/  FSETP.GEU.AND P5, PT, R27, -126, PT ;  /* 0xc2fc00001b00780b */ /* 0x000fe20003fae000 */
[----:B------:R-:W-:Y:S01]  /*5700*/  @!P3 FMUL R29, R29, 0.5 ;  /* 0x3f0000001d1db820 */ /* 0x000fe20000400000 */
[----:B-1----:R-:W-:-:S04]  /*5710*/  FFMA R30, R62, UR21, -R25 ;  /* 0x000000153e1e7c23 */ /* 0x002fc80008000819 */
[----:B------:R-:W-:Y:S01]  /*5720*/  @!P2 FMUL R51, R51, 0.5 ;  /* 0x3f0000003333a820 */ /* 0x000fe20000400000 */
[----:B---3--:R-:W-:Y:S01]  /*5730*/  FFMA R26, R55, UR21, -R25 ;  /* 0x00000015371a7c23 */ /* 0x008fe20008000819 */
[----:B--2---:R-:W-:Y:S01]  /*5740*/  @!P6 FMUL R49, R49, R49 ;  /* 0x000000313131e220 */ /* 0x004fe20000400000 */
[----:B------:R-:W-:Y:S01]  /*5750*/  FSETP.GEU.AND P6, PT, R59, -126, PT ;  /* 0xc2fc00003b00780b */ /* 0x000fe20003fce000 */
[----:B------:R1:W2:Y:S03]  /*5760*/  MUFU.EX2 R55, R29 ;  /* 0x0000001d00377308 */ /* 0x0002a60000000800 */
[----:B------:R-:W-:Y:S01]  /*5770*/  @!P5 FMUL R27, R27, 0.5 ;  /* 0x3f0000001b1bd820 */ /* 0x000fe20000400000 */
[----:B----4-:R-:W-:Y:S01]  /*5780*/  @!P4 FMUL R47, R47, R47 ;  /* 0x0000002f2f2fc220 */ /* 0x010fe20000400000 */
[----:B------:R-:W-:-:S03]  /*5790*/  FSETP.GEU.AND P4, PT, R26, -126, PT ;  /* 0xc2fc00001a00780b */ /* 0x000fc60003f8e000 */
[----:B------:R3:W4:Y:S01]  /*57a0*/  MUFU.EX2 R62, R27 ;  /* 0x0000001b003e7308 */ /* 0x0007220000000800 */
[----:B-1----:R-:W-:-:S03]  /*57b0*/  FFMA R29, R74, UR21, -R25 ;  /* 0x000000154a1d7c23 */ /* 0x002fc60008000819 */
[----:B------:R-:W-:-:S04]  /*57c0*/  @!P6 FMUL R59, R59, 0.5 ;  /* 0x3f0000003b3be820 */ /* 0x000fc80000400000 */
[----:B------:R1:W5:Y:S01]  /*57d0*/  MUFU.EX2 R54, R51 ;  /* 0x0000003300367308 */ /* 0x0003620000000800 */
[----:B--2---:R-:W-:Y:S01]  /*57e0*/  @!P3 FMUL R55, R55, R55 ;  /* 0x000000373737b220 */ /* 0x004fe20000400000 */
[----:B------:R-:W-:Y:S01]  /*57f0*/  FSETP.GEU.AND P3, PT, R63, -126, PT ;  /* 0xc2fc00003f00780b */ /* 0x000fe20003f6e000 */
[----:B------:R-:W-:Y:S01]  /*5800*/  @!P4 FMUL R26, R26, 0.5 ;  /* 0x3f0000001a1ac820 */ /* 0x000fe20000400000 */
[----:B---3--:R-:W-:-:S04]  /*5810*/  FFMA R27, R70, UR21, -R25 ;  /* 0x00000015461b7c23 */ /* 0x008fc80008000819 */
[----:B------:R2:W3:Y:S01]  /*5820*/  MUFU.EX2 R58, R26 ;  /* 0x0000001a003a7308 */ /* 0x0004e20000000800 */
[----:B----4-:R-:W-:Y:S01]  /*5830*/  @!P5 FMUL R62, R62, R62 ;  /* 0x0000003e3e3ed220 */ /* 0x010fe20000400000 */
[----:B------:R-:W-:Y:S01]  /*5840*/  FSETP.GEU.AND P5, PT, R67, -126, PT ;  /* 0xc2fc00004300780b */ /* 0x000fe20003fae000 */
[----:B-1----:R-:W-:Y:S01]  /*5850*/  FADD R51, -R28, R9 ;  /* 0x000000091c337221 */ /* 0x002fe20000000100 */
[----:B------:R-:W-:Y:S01]  /*5860*/  FADD R9, R24, R45 ;  /* 0x0000002d18097221 */ /* 0x000fe20000000000 */
[----:B------:R-:W-:Y:S01]  /*5870*/  FADD R28, R20, R73 ;  /* 0x00000049141c7221 */ /* 0x000fe20000000000 */
[----:B------:R-:W-:Y:S01]  /*5880*/  F2FP.BF16.F32.PACK_AB R24, R13, R24 ;  /* 0x000000180d18723e */ /* 0x000fe200000010ff */
[----:B------:R-:W-:Y:S01]  /*5890*/  @!P3 FMUL R63, R63, 0.5 ;  /* 0x3f0000003f3fb820 */ /* 0x000fe20000400000 */
[----:B------:R-:W1:Y:S01]  /*58a0*/  MUFU.EX2 R59, R59 ;  /* 0x0000003b003b7308 */ /* 0x000e620000000800 */
[----:B--2---:R-:W-:Y:S01]  /*58b0*/  FFMA R26, R66, UR21, -R25 ;  /* 0x00000015421a7c23 */ /* 0x004fe20008000819 */
[----:B-----5:R-:W-:Y:S01]  /*58c0*/  @!P2 FMUL R54, R54, R54 ;  /* 0x000000363636a220 */ /* 0x020fe20000400000 */
[----:B------:R-:W-:Y:S01]  /*58d0*/  FSETP.GEU.AND P2, PT, R30, -126, PT ;  /* 0xc2fc00001e00780b */ /* 0x000fe20003f4e000 */
[----:B------:R-:W-:Y:S01]  /*58e0*/  FMUL R51, R51, UR21 ;  /* 0x0000001533337c20 */ /* 0x000fe20008400000 */
[----:B------:R-:W-:Y:S01]  /*58f0*/  FADD R25, R17, R44 ;  /* 0x0000002c11197221 */ /* 0x000fe20000000000 */
[----:B------:R-:W-:Y:S01]  /*5900*/  FADD R32, R11, R28 ;  /* 0x0000001c0b207221 */ /* 0x000fe20000000000 */
[----:B------:R-:W-:Y:S01]  /*5910*/  @!P5 FMUL R67, R67, 0.5 ;  /* 0x3f0000004343d820 */ /* 0x000fe20000400000 */
[----:B------:R-:W2:Y:S01]  /*5920*/  MUFU.EX2 R63, R63 ;  /* 0x0000003f003f7308 */ /* 0x000ea20000000800 */
[----:B---3--:R-:W-:Y:S01]  /*5930*/  @!P4 FMUL R58, R58, R58 ;  /* 0x0000003a3a3ac220 */ /* 0x008fe20000400000 */
[----:B------:R-:W-:Y:S01]  /*5940*/  FSETP.GEU.AND P4, PT, R26, -126, PT ;  /* 0xc2fc00001a00780b */ /* 0x000fe20003f8e000 */
[----:B------:R-:W-:Y:S01]  /*5950*/  FADD R11, R12, R61 ;  /* 0x0000003d0c0b7221 */ /* 0x000fe20000000000 */
[----:B------:R-:W-:Y:S01]  /*5960*/  FADD R28, R22, R77 ;  /* 0x0000004d161c7221 */ /* 0x000fe20000000000 */
[----:B------:R-:W-:-:S03]  /*5970*/  F2FP.BF16.F32.PACK_AB R44, R44, R57 ;  /* 0x000000392c2c723e */ /* 0x000fc600000010ff */
[----:B------:R-:W3:Y:S01]  /*5980*/  MUFU.EX2 R67, R67 ;  /* 0x0000004300437308 */ /* 0x000ee20000000800 */
[----:B-1----:R-:W-:Y:S01]  /*5990*/  @!P6 FMUL R59, R59, R59 ;  /* 0x0000003b3b3be220 */ /* 0x002fe20000400000 */
[----:B------:R-:W-:Y:S01]  /*59a0*/  FSETP.GEU.AND P6, PT, R27, -126, PT ;  /* 0xc2fc00001b00780b */ /* 0x000fe20003fce000 */
[----:B------:R-:W-:Y:S01]  /*59b0*/  @!P2 FMUL R30, R30, 0.5 ;  /* 0x3f0000001e1ea820 */ /* 0x000fe20000400000 */
[----:B------:R-:W-:Y:S01]  /*59c0*/  FADD R34, R11, R28 ;  /* 0x0000001c0b227221 */ /* 0x000fe20000000000 */
[----:B------:R-:W-:Y:S01]  /*59d0*/  FADD R11, R19, R52 ;  /* 0x00000034130b7221 */ /* 0x000fe20000000000 */
[----:B------:R-:W-:Y:S01]  /*59e0*/  FADD R28, R41, R68 ;  /* 0x00000044291c7221 */ /* 0x000fe20000000000 */
[----:B------:R-:W-:Y:S01]  /*59f0*/  @!P4 FMUL R26, R26, 0.5 ;  /* 0x3f0000001a1ac820 */ /* 0x000fe20000400000 */
[----:B------:R1:W4:Y:S01]  /*5a00*/  MUFU.EX2 R66, R30 ;  /* 0x0000001e00427308 */ /* 0x0003220000000800 */
[----:B--2---:R-:W-:Y:S01]  /*5a10*/  @!P3 FMUL R63, R63, R63 ;  /* 0x0000003f3f3fb220 */ /* 0x004fe20000400000 */
[----:B------:R-:W-:Y:S01]  /*5a20*/  FSETP.GEU.AND P3, PT, R29, -126, PT ;  /* 0xc2fc00001d00780b */ /* 0x000fe20003f6e000 */
[----:B------:R-:W-:Y:S01]  /*5a30*/  FADD R11, R11, R28 ;  /* 0x0000001c0b0b7221 */ /* 0x000fe20000000000 */
[----:B------:R-:W-:-:S03]  /*5a40*/  FADD R28, R48, R59 ;  /* 0x0000003b301c7221 */ /* 0x000fc60000000000 */
[----:B------:R-:W-:Y:S01]  /*5a50*/  @!P6 FMUL R27, R27, 0.5 ;  /* 0x3f0000001b1be820 */ /* 0x000fe20000400000 */
[----:B------:R2:W5:Y:S01]  /*5a60*/  MUFU.EX2 R70, R26 ;  /* 0x0000001a00467308 */ /* 0x0005620000000800 */
[----:B---3--:R-:W-:Y:S01]  /*5a70*/  @!P5 FMUL R67, R67, R67 ;  /* 0x000000434343d220 */ /* 0x008fe20000400000 */
[----:B------:R-:W-:Y:S01]  /*5a80*/  FSETP.GEU.AND P5, PT, R78, -126, PT ;  /* 0xc2fc00004e00780b */ /* 0x000fe20003fae000 */
[----:B-1----:R-:W-:Y:S01]  /*5a90*/  FADD R30, R37, R64 ;  /* 0x00000040251e7221 */ /* 0x002fe20000000000 */
[----:B------:R-:W-:-:S03]  /*5aa0*/  F2FP.BF16.F32.PACK_AB R64, R64, R73 ;  /* 0x000000494040723e */ /* 0x000fc600000010ff */
[----:B------:R-:W-:Y:S01]  /*5ab0*/  @!P3 FMUL R29, R29, 0.5 ;  /* 0x3f0000001d1db820 */ /* 0x000fe20000400000 */
[----:B------:R1:W3:Y:S01]  /*5ac0*/  MUFU.EX2 R74, R27 ;  /* 0x0000001b004a7308 */ /* 0x0002e20000000800 */
[----:B----4-:R-:W-:Y:S01]  /*5ad0*/  @!P2 FMUL R66, R66, R66 ;  /* 0x000000424242a220 */ /* 0x010fe20000400000 */
[----:B------:R-:W-:Y:S01]  /*5ae0*/  FSETP.GEU.AND P2, PT, R71, -126, PT ;  /* 0xc2fc00004700780b */ /* 0x000fe20003f4e000 */
[----:B--2---:R-:W-:Y:S01]  /*5af0*/  FADD R26, R14, R65 ;  /* 0x000000410e1a7221 */ /* 0x004fe20000000000 */
[----:B------:R-:W-:-:S03]  /*5b00*/  FADD R30, R25, R30 ;  /* 0x0000001e191e7221 */ /* 0x000fc60000000000 */
[----:B------:R-:W-:Y:S01]  /*5b10*/  @!P5 FMUL R78, R78, 0.5 ;  /* 0x3f0000004e4ed820 */ /* 0x000fe20000400000 */
[----:B------:R2:W4:Y:S01]  /*5b20*/  MUFU.EX2 R76, R29 ;  /* 0x0000001d004c7308 */ /* 0x0005220000000800 */
[----:B-----5:R-:W-:Y:S01]  /*5b30*/  @!P4 FMUL R70, R70, R70 ;  /* 0x000000464646c220 */ /* 0x020fe20000400000 */
[----:B------:R-:W-:Y:S01]  /*5b40*/  FSETP.GEU.AND P4, PT, R75, -126, PT ;  /* 0xc2fc00004b00780b */ /* 0x000fe20003f8e000 */
[----:B-1----:R-:W-:Y:S01]  /*5b50*/  FADD R27, R9, R26 ;  /* 0x0000001a091b7221 */ /* 0x002fe20000000000 */
[----:B------:R-:W-:Y:S01]  /*5b60*/  FADD R9, R13, R36 ;  /* 0x000000240d097221 */ /* 0x000fe20000000000 */
[----:B------:R-:W-:Y:S01]  /*5b70*/  FADD R26, R21, R56 ;  /* 0x00000038151a7221 */ /* 0x000fe20000000000 */
[----:B------:R-:W-:Y:S01]  /*5b80*/  FADD R80, R35, R70 ;  /* 0x0000004623507221 */ /* 0x000fe20000000000 */
[----:B------:R-:W-:Y:S01]  /*5b90*/  @!P2 FMUL R71, R71, 0.5 ;  /* 0x3f0000004747a820 */ /* 0x000fe20000400000 */
[----:B------:R-:W1:Y:S01]  /*5ba0*/  MUFU.EX2 R78, R78 ;  /* 0x0000004e004e7308 */ /* 0x000e620000000800 */
[----:B---3--:R-:W-:Y:S01]  /*5bb0*/  @!P6 FMUL R74, R74, R74 ;  /* 0x0000004a4a4ae220 */ /* 0x008fe20000400000 */
[----:B------:R-:W-:Y:S01]  /*5bc0*/  FSETP.GEU.AND P6, PT, R82, -126, PT ;  /* 0xc2fc00005200780b */ /* 0x000fe20003fce000 */
[----:B--2---:R-:W-:Y:S01]  /*5bd0*/  FADD R29, R9, R26 ;  /* 0x0000001a091d7221 */ /* 0x004fe20000000000 */
        /* <DEDUP_REMOVED lines=12> */
[----:B------:R-:W3:Y:S01]  /*5ca0*/  MUFU.EX2 R75, R75 ;  /* 0x0000004b004b7308 */ /* 0x000ee20000000800 */
[----:B-1----:R-:W-:Y:S01]  /*5cb0*/  @!P5 FMUL R78, R78, R78 ;  /* 0x0000004e4e4ed220 */ /* 0x002fe20000400000 */
[----:B------:R-:W-:Y:S01]  /*5cc0*/  FSETP.GEU.AND P5, PT, R86, -126, PT ;  /* 0xc2fc00005600780b */ /* 0x000fe20003fae000 */
[----:B------:R-:W-:Y:S01]  /*5cd0*/  FADD R26, R9, R26 ;  /* 0x0000001a091a7221 */ /* 0x000fe20000000000 */
[----:B------:R-:W-:Y:S01]  /*5ce0*/  FADD R9, R33, R62 ;  /* 0x0000003e21097221 */ /* 0x000fe20000000000 */
[----:B------:R-:W-:Y:S01]  /*5cf0*/  FADD R29, R29, R30 ;  /* 0x0000001e1d1d7221 */ /* 0x000fe20000000000 */
[----:B------:R-:W-:Y:S01]  /*5d00*/  FADD R34, R25, R34 ;  /* 0x0000002219227221 */ /* 0x000fe20000000000 */
[----:B------:R-:W-:Y:S01]  /*5d10*/  @!P3 FMUL R83, R83, 0.5 ;  /* 0x3f0000005353b820 */ /* 0x000fe20000400000 */
[----:B------:R-:W1:Y:S01]  /*5d20*/  MUFU.EX2 R82, R82 ;  /* 0x0000005200527308 */ /* 0x000e620000000800 */
[----:B--2---:R-:W-:Y:S01]  /*5d30*/  @!P2 FMUL R71, R71, R71 ;  /* 0x000000474747a220 */ /* 0x004fe20000400000 */
[----:B------:R-:W-:Y:S01]  /*5d40*/  FSETP.GEU.AND P2, PT, R51, -126, PT ;  /* 0xc2fc00003300780b */ /* 0x000fe20003f4e000 */
[----:B------:R-:W-:Y:S01]  /*5d50*/  FADD R112, R9, R84 ;  /* 0x0000005409707221 */ /* 0x000fe20000000000 */
[----:B------:R-:W-:Y:S01]  /*5d60*/  FADD R9, R31, R66 ;  /* 0x000000421f097221 */ /* 0x000fe20000000000 */
[----:B------:R-:W-:Y:S01]  /*5d70*/  FADD R26, R26, R11 ;  /* 0x0000000b1a1a7221 */ /* 0x000fe20000000000 */
[----:B------:R-:W-:Y:S01]  /*5d80*/  FADD R27, R27, R34 ;  /* 0x000000221b1b7221 */ /* 0x000fe20000000000 */
[----:B------:R-:W-:Y:S01]  /*5d90*/  @!P5 FMUL R86, R86, 0.5 ;  /* 0x3f0000005656d820 */ /* 0x000fe20000400000 */
[----:B------:R-:W2:Y:S01]  /*5da0*/  MUFU.EX2 R83, R83 ;  /* 0x0000005300537308 */ /* 0x000ea20000000800 */
[----:B---3--:R-:W-:Y:S01]  /*5db0*/  @!P4 FMUL R75, R75, R75 ;  /* 0x0000004b4b4bc220 */ /* 0x008fe20000400000 */
[----:B------:R-:W-:Y:S01]  /*5dc0*/  FSETP.GEU.AND P4, PT, R79, -126, PT ;  /* 0xc2fc00004f00780b */ /* 0x000fe20003f8e000 */
[----:B------:R-:W-:Y:S01]  /*5dd0*/  FADD R26, R29, R26 ;  /* 0x0000001a1d1a7221 */ /* 0x000fe20000000000 */
[----:B------:R-:W-:Y:S01]  /*5de0*/  SHF.L.U32 R11, R7, 0x1f, RZ ;  /* 0x0000001f070b7819 */ /* 0x000fe200000006ff */
[----:B------:R-:W-:Y:S01]  /*5df0*/  FADD R81, R46, R75 ;  /* 0x0000004b2e517221 */ /* 0x000fe20000000000 */
[----:B------:R-:W-:Y:S01]  /*5e00*/  F2FP.BF16.F32.PACK_AB R25, R48, R33 ;  /* 0x000000213019723e */ /* 0x000fe200000010ff */
        /* <DEDUP_REMOVED lines=15> */
[----:B------:R-:W-:Y:S01]  /*5f00*/  F2FP.BF16.F32.PACK_AB R27, R72, R31 ;  /* 0x0000001f481b723e */ /* 0x000fe200000010ff */
[----:B------:R-:W-:Y:S01]  /*5f10*/  @!P6 FMUL R87, R87, 0.5 ;  /* 0x3f0000005757e820 */ /* 0x000fe20000400000 */
[----:B------:R-:W2:Y:S01]  /*5f20*/  MUFU.EX2 R79, R79 ;  /* 0x0000004f004f7308 */ /* 0x000ea20000000800 */
[----:B---3--:R-:W-:Y:S01]  /*5f30*/  @!P5 FMUL R86, R86, R86 ;  /* 0x000000565656d220 */ /* 0x008fe20000400000 */
[----:B------:R-:W-:Y:S01]  /*5f40*/  FADD R119, R28, R81 ;  /* 0x000000511c777221 */ /* 0x000fe20000000000 */
[----:B------:R-:W-:Y:S01]  /*5f50*/  FADD R115, R9, R80 ;  /* 0x0000005009737221 */ /* 0x000fe20000000000 */
[----:B------:R-:W-:Y:S01]  /*5f60*/  FADD R80, R39, R74 ;  /* 0x0000004a27507221 */ /* 0x000fe20000000000 */
[----:B------:R-:W-:Y:S01]  /*5f70*/  FADD R113, R55, R86 ;  /* 0x0000005637717221 */ /* 0x000fe20000000000 */
[----:B------:R-:W-:Y:S01]  /*5f80*/  FADD R28, R72, R63 ;  /* 0x0000003f481c7221 */ /* 0x000fe20000000000 */
[----:B------:R-:W-:Y:S01]  /*5f90*/  @!P3 FMUL R16, R16, 0.5 ;  /* 0x3f0000001010b820 */ /* 0x000fe20000400000 */
[----:B------:R-:W3:Y:S01]  /*5fa0*/  MUFU.EX2 R87, R87 ;  /* 0x0000005700577308 */ /* 0x000ee20000000800 */
[----:B------:R-:W-:Y:S01]  /*5fb0*/  FADD R81, R42, R71 ;  /* 0x000000472a517221 */ /* 0x000fe20000000000 */
[----:B------:R-:W-:Y:S01]  /*5fc0*/  FADD R80, R80, R113 ;  /* 0x0000007150507221 */ /* 0x000fe20000000000 */
[----:B------:R-:W-:Y:S01]  /*5fd0*/  FADD R112, R112, R117 ;  /* 0x0000007570707221 */ /* 0x000fe20000000000 */
[----:B------:R-:W-:Y:S01]  /*5fe0*/  FADD R114, R114, R119 ;  /* 0x0000007772727221 */ /* 0x000fe20000000000 */
[----:B-1----:R-:W-:Y:S01]  /*5ff0*/  @!P2 FMUL R51, R51, R51 ;  /* 0x000000333333a220 */ /* 0x002fe20000400000 */
[----:B------:R-:W-:Y:S01]  /*6000*/  FADD R115, R115, R80 ;  /* 0x0000005073737221 */ /* 0x000fe20000000000 */
[----:B------:R1:W4:Y:S01]  /*6010*/  SYNCS.PHASECHK.TRANS64.TRYWAIT P2, [UR10+0x12000], R11 ;  /* 0x0120000bff0075a7 */ /* 0x000322000804014a */
[----:B------:R-:W5:Y:S01]  /*6020*/  MUFU.EX2 R9, R16 ;  /* 0x0000001000097308 */ /* 0x000f620000000800 */
[----:B--2---:R-:W-:Y:S01]  /*6030*/  @!P4 FMUL R79, R79, R79 ;  /* 0x0000004f4f4fc220 */ /* 0x004fe20000400000 */
[----:B------:R-:W-:Y:S01]  /*6040*/  FADD R112, R112, R115 ;  /* 0x0000007370707221 */ /* 0x000fe20000000000 */
[-C--:B------:R-:W-:Y:S01]  /*6050*/  FMUL R106, R106, R51.reuse ;  /* 0x000000336a6a7220 */ /* 0x080fe20000400000 */
[-C--:B------:R-:W-:Y:S01]  /*6060*/  FMUL R107, R107, R51.reuse ;  /* 0x000000336b6b7220 */ /* 0x080fe20000400000 */
[----:B------:R-:W-:Y:S01]  /*6070*/  FADD R85, R50, R79 ;  /* 0x0000004f32557221 */ /* 0x000fe20000000000 */
[-C--:B------:R-:W-:Y:S01]  /*6080*/  FMUL R110, R110, R51.reuse ;  /* 0x000000336e6e7220 */ /* 0x080fe20000400000 */
[-C--:B------:R-:W-:Y:S01]  /*6090*/  FMUL R111, R111, R51.reuse ;  /* 0x000000336f6f7220 */ /* 0x080fe20000400000 */
[----:B------:R-:W-:Y:S01]  /*60a0*/  FMUL R98, R98, R51 ;  /* 0x0000003362627220 */ /* 0x000fe20000400000 */
[----:B---3--:R-:W-:Y:S01]  /*60b0*/  @!P6 FMUL R87, R87, R87 ;  /* 0x000000575757e220 */ /* 0x008fe20000400000 */
[----:B------:R-:W-:Y:S01]  /*60c0*/  FADD R28, R28, R85 ;  /* 0x000000551c1c7221 */ /* 0x000fe20000000000 */
[-C--:B------:R-:W-:Y:S01]  /*60d0*/  FMUL R99, R99, R51.reuse ;  /* 0x0000003363637220 */ /* 0x080fe20000400000 */
[-C--:B------:R-:W-:Y:S01]  /*60e0*/  FMUL R102, R102, R51.reuse ;  /* 0x0000003366667220 */ /* 0x080fe20000400000 */
[----:B------:R-:W-:Y:S01]  /*60f0*/  FADD R84, R58, R87 ;  /* 0x000000573a547221 */ /* 0x000fe20000000000 */
[-C--:B------:R-:W-:Y:S01]  /*6100*/  FMUL R103, R103, R51.reuse ;  /* 0x0000003367677220 */ /* 0x080fe20000400000 */
[-C--:B------:R-:W-:Y:S01]  /*6110*/  FMUL R90, R90, R51.reuse ;  /* 0x000000335a5a7220 */ /* 0x080fe20000400000 */
[----:B------:R-:W-:Y:S01]  /*6120*/  FMUL R91, R91, R51 ;  /* 0x000000335b5b7220 */ /* 0x000fe20000400000 */
[----:B------:R-:W-:Y:S01]  /*6130*/  FADD R81, R81, R84 ;  /* 0x0000005451517221 */ /* 0x000fe20000000000 */
[----:B-----5:R-:W-:Y:S01]  /*6140*/  @!P3 FMUL R9, R9, R9 ;  /* 0x000000090909b220 */ /* 0x020fe20000400000 */
[-C--:B------:R-:W-:Y:S01]  /*6150*/  FMUL R94, R94, R51.reuse ;  /* 0x000000335e5e7220 */ /* 0x080fe20000400000 */
[----:B------:R-:W-:Y:S01]  /*6160*/  FMUL R95, R95, R51 ;  /* 0x000000335f5f7220 */ /* 0x000fe20000400000 */
[----:B------:R-:W-:Y:S01]  /*6170*/  FADD R81, R28, R81 ;  /* 0x000000511c517221 */ /* 0x000fe20000000000 */
[----:B------:R-:W-:Y:S01]  /*6180*/  F2FP.BF16.F32.PACK_AB R29, R38, R35 ;  /* 0x00000023261d723e */ /* 0x000fe200000010ff */
[----:B------:R-:W-:Y:S01]  /*6190*/  FFMA R2, R9, R2, R26 ;  /* 0x0000000209027223 */ /* 0x000fe2000000001a */
[----:B------:R-:W-:Y:S01]  /*61a0*/  F2FP.BF16.F32.PACK_AB R31, R42, R39 ;  /* 0x000000272a1f723e */ /* 0x000fe200000010ff */
[----:B------:R-:W-:Y:S01]  /*61b0*/  FADD R81, R114, R81 ;  /* 0x0000005172517221 */ /* 0x000fe20000000000 */
[----:B------:R-:W-:Y:S01]  /*61c0*/  F2FP.BF16.F32.PACK_AB R48, R37, R20 ;  /* 0x000000142530723e */ /* 0x000fe200000010ff */
[----:B------:R-:W-:Y:S01]  /*61d0*/  FMUL R104, R104, R9 ;  /* 0x0000000968687220 */ /* 0x000fe20000400000 */
[----:B------:R-:W-:Y:S01]  /*61e0*/  F2FP.BF16.F32.PACK_AB R33, R46, R43 ;  /* 0x0000002b2e21723e */ /* 0x000fe200000010ff */
[----:B------:R-:W-:Y:S01]  /*61f0*/  FADD R112, R112, R81 ;  /* 0x0000005170707221 */ /* 0x000fe20000000000 */
[----:B------:R-:W-:Y:S01]  /*6200*/  F2FP.BF16.F32.PACK_AB R35, R50, R47 ;  /* 0x0000002f3223723e */ /* 0x000fe200000010ff */
[----:B------:R-:W-:Y:S01]  /*6210*/  FMUL R105, R105, R9 ;  /* 0x0000000969697220 */ /* 0x000fe20000400000 */
[----:B------:R-:W-:Y:S01]  /*6220*/  F2FP.BF16.F32.PACK_AB R36, R36, R45 ;  /* 0x0000002d2424723e */ /* 0x000fe200000010ff */
[----:B------:R-:W-:Y:S01]  /*6230*/  FFMA R0, R51, R0, R112 ;  /* 0x0000000033007223 */ /* 0x000fe20000000070 */
[----:B------:R-:W-:Y:S01]  /*6240*/  F2FP.BF16.F32.PACK_AB R51, R58, R55 ;  /* 0x000000373a33723e */ /* 0x000fe200000010ff */
[-C--:B------:R-:W-:Y:S01]  /*6250*/  FMUL R108, R108, R9.reuse ;  /* 0x000000096c6c7220 */ /* 0x080fe20000400000 */
[----:B------:R-:W-:Y:S01]  /*6260*/  F2FP.BF16.F32.PACK_AB R37, R59, R62 ;  /* 0x0000003e3b25723e */ /* 0x000fe200000010ff */
[-C--:B------:R-:W-:Y:S01]  /*6270*/  FMUL R109, R109, R9.reuse ;  /* 0x000000096d6d7220 */ /* 0x080fe20000400000 */
[----:B------:R-:W-:Y:S01]  /*6280*/  F2FP.BF16.F32.PACK_AB R39, R63, R66 ;  /* 0x000000423f27723e */ /* 0x000fe200000010ff */
[----:B------:R-:W-:Y:S01]  /*6290*/  FMUL R96, R96, R9 ;  /* 0x0000000960607220 */ /* 0x000fe20000400000 */
[----:B------:R-:W-:Y:S01]  /*62a0*/  F2FP.BF16.F32.PACK_AB R56, R56, R65 ;  /* 0x000000413838723e */ /* 0x000fe200000010ff */
[-C--:B------:R-:W-:Y:S01]  /*62b0*/  FMUL R97, R97, R9.reuse ;  /* 0x0000000961617220 */ /* 0x080fe20000400000 */
[-C--:B------:R-:W-:Y:S01]  /*62c0*/  FMUL R100, R100, R9.reuse ;  /* 0x0000000964647220 */ /* 0x080fe20000400000 */
[-C--:B------:R-:W-:Y:S01]  /*62d0*/  FMUL R101, R101, R9.reuse ;  /* 0x0000000965657220 */ /* 0x080fe20000400000 */
[-C--:B------:R-:W-:Y:S01]  /*62e0*/  FMUL R88, R88, R9.reuse ;  /* 0x0000000958587220 */ /* 0x080fe20000400000 */
[-C--:B------:R-:W-:Y:S01]  /*62f0*/  FMUL R89, R89, R9.reuse ;  /* 0x0000000959597220 */ /* 0x080fe20000400000 */
[-C--:B------:R-:W-:Y:S01]  /*6300*/  FMUL R92, R92, R9.reuse ;  /* 0x000000095c5c7220 */ /* 0x080fe20000400000 */
[----:B------:R-:W-:Y:S01]  /*6310*/  FMUL R93, R93, R9 ;  /* 0x000000095d5d7220 */ /* 0x000fe20000400000 */
        /* <DEDUP_REMOVED lines=15> */
[----:B------:R-:W-:Y:S01]  /*6410*/  F2FP.BF16.F32.PACK_AB R66, R68, R77 ;  /* 0x0000004d4442723e */ /* 0x000fe200000010ff */
[----:B-1--4-:R-:W-:Y:S06]  /*6420*/  @!P0 BRA `(.L_x_27) ;  /* 0x0000000000048947 */ /* 0x012fec0003800000 */
[----:B------:R-:W-:Y:S01]  /*6430*/  BPT.TRAP 0x1 ;  /* 0x000000040000795c */ /* 0x000fe20000300000 */
.L_x_27:
[----:B------:R-:W-:Y:S05]  /*6440*/  @P2 BRA `(.L_x_28) ;  /* 0x0000000000082947 */ /* 0x000fea0003800000 */
[----:B------:R-:W1:Y:S02]  /*6450*/  SYNCS.PHASECHK.TRANS64.TRYWAIT P2, [UR10+0x12000], R11 ;  /* 0x0120000bff0075a7 */ /* 0x000e64000804014a */
[----:B-1----:R-:W-:Y:S05]  /*6460*/  @!P2 BRA `(.L_x_29) ;  /* 0x0000006800bca947 */ /* 0x002fea0003800000 */
.L_x_28:
[----:B------:R-:W-:Y:S01]  /*6470*/  UIMAD UR10, UR7, 0x300, UR5 ;  /* 0x00000300070a78a4 */ /* 0x000fe2000f8e0205 */
[----:B------:R-:W-:Y:S01]  /*6480*/  WARPGROUP.ARRIVE ;  /* 0x00000000000079c5 */ /* 0x000fe20000000000 */
[----:B------:R-:W-:Y:S01]  /*6490*/  UMOV UR11, 0xc0000010 ;  /* 0xc0000010000b7882 */ /* 0x000fe20000000000 */
[----:B------:R-:W-:Y:S01]  /*64a0*/  UMOV UR15, 0xc0000010 ;  /* 0xc0000010000f7882 */ /* 0x000fe20000000000 */
[----:B------:R-:W-:Y:S01]  /*64b0*/  UIADD3 UR14, UR10, 0x100, URZ ;  /* 0x000001000a0e7890 */ /* 0x000fe2000fffe03f */
[----:B------:R-:W-:Y:S01]  /*64c0*/  F2FP.BF16.F32.PACK_AB R67, R87, R86 ;  /* 0x000000565743723e */ /* 0x000fe200000010ff */
[----:B------:R-:W-:Y:S01]  /*64d0*/  UIADD3 UR18, UR10, 0x200, URZ ;  /* 0x000002000a127890 */ /* 0x000fe2000fffe03f */
[----:B------:R-:W-:Y:S02]  /*64e0*/  UMOV UR19, 0xc0000010 ;  /* 0xc000001000137882 */ /* 0x000fe40000000000 */
[----:B------:R-:W-:Y:S01]  /*64f0*/  HGMMA.64x16x16.F32.BF16 R104, R24, gdesc[UR8].tnspB, R104, gsb0 ;  /* 0x4020000818687df0 */ /* 0x000fe20008001868 */
[----:B------:R-:W-:Y:S01]  /*6500*/  UIADD3 UR22, UR10, 0x220, URZ ;  /* 0x000002200a167890 */ /* 0x000fe2000fffe03f */
[----:B------:R-:W-:Y:S01]  /*6510*/  UMOV UR23, 0xc0000010 ;  /* 0xc000001000177882 */ /* 0x000fe20000000000 */
[----:B------:R-:W-:Y:S01]  /*6520*/  UMOV UR11, 0xc0000010 ;  /* 0xc0000010000b7882 */ /* 0x000fe20000000000 */
[----:B------:R-:W-:-:S02]  /*6530*/  WARPGROUP.DEPBAR.LE gsb0, 0x0 ;  /* 0x00008000000079c5 */ /* 0x000fc40000010000 */
        /* <DEDUP_REMOVED lines=94> */
[----:B------:R-:W-:Y:S01]  /*6b20*/  UIADD3 UR10, UR10, 0x2e0, URZ ;  /* 0x000002e00a0a7890 */ /* 0x000fe2000fffe03f */
        /* <DEDUP_REMOVED lines=15> */
.L_x_30:
[----:B------:R-:W-:-:S04]  /*6c20*/  ULEA UR10, UR4, UR36, 0x3 ;  /* 0x00000024040a7291 */ /* 0x000fc8000f8e183f */
[----:B------:R-:W-:-:S04]  /*6c30*/  UIADD3 UR10, UR10, 0x12028, URZ ;  /* 0x000120280a0a7890 */ /* 0x000fc8000fffe03f */
[----:B------:R-:W-:-:S09]  /*6c40*/  UPRMT UR10, URZ, 0x654, UR10 ;  /* 0x000006543f0a7896 */ /* 0x000fd2000800000a */
[----:B------:R-:W-:Y:S01]  /*6c50*/  SYNCS.ARRIVE.TRANS64.RED.A1T0 RZ, [UR10], RZ ;  /* 0x000000ffffff79a7 */ /* 0x000fe2000810040a */
[----:B------:R-:W-:Y:S05]  /*6c60*/  @P1 BRA `(.L_x_31) ;  /* 0x0000000000041947 */ /* 0x000fea0003800000 */
[----:B------:R-:W-:Y:S01]  /*6c70*/  BPT.TRAP 0x1 ;  /* 0x000000040000795c */ /* 0x000fe20000300000 */
.L_x_31:
[----:B------:R-:W-:-:S04]  /*6c80*/  UIADD3 UR4, UR4, 0x1, URZ ;  /* 0x0000000104047890 */ /* 0x000fc8000fffe03f */
[----:B------:R-:W-:-:S04]  /*6c90*/  UISETP.NE.AND UP0, UPT, UR4, 0x5, UPT ;  /* 0x000000050400788c */ /* 0x000fc8000bf05270 */
[----:B------:R-:W-:Y:S01]  /*6ca0*/  USEL UR10, UR4, URZ, UP0 ;  /* 0x0000003f040a7287 */ /* 0x000fe20008000000 */
[----:B------:R-:W-:Y:S11]  /*6cb0*/  @!P0 BRA `(.L_x_32) ;  /* 0x0000000000048947 */ /* 0x000ff60003800000 */
[----:B------:R-:W-:Y:S01]  /*6cc0*/  BPT.TRAP 0x1 ;  /* 0x000000040000795c */ /* 0x000fe20000300000 */
.L_x_32:
[----:B------:R-:W-:-:S04]  /*6cd0*/  ULEA UR4, UR10, UR36, 0x3 ;  /* 0x000000240a047291 */ /* 0x000fc8000f8e183f */
[----:B------:R-:W-:-:S04]  /*6ce0*/  UIADD3 UR4, UR4, 0x12028, URZ ;  /* 0x0001202804047890 */ /* 0x000fc8000fffe03f */
[----:B------:R-:W-:-:S09]  /*6cf0*/  UPRMT UR4, URZ, 0x654, UR4 ;  /* 0x000006543f047896 */ /* 0x000fd20008000004 */
[----:B------:R-:W-:Y:S01]  /*6d00*/  SYNCS.ARRIVE.TRANS64.RED.A1T0 RZ, [UR4], RZ ;  /* 0x000000ffffff79a7 */ /* 0x000fe20008100404 */
[----:B------:R-:W-:Y:S05]  /*6d10*/  @P1 BRA `(.L_x_33) ;  /* 0x0000000000041947 */ /* 0x000fea0003800000 */
[----:B------:R-:W-:Y:S01]  /*6d20*/  BPT.TRAP 0x1 ;  /* 0x000000040000795c */ /* 0x000fe20000300000 */
.L_x_33:
[----:B------:R-:W-:Y:S01]  /*6d30*/  UIADD3 UR7, UR7, 0x1, URZ ;  /* 0x0000000107077890 */ /* 0x000fe2000fffe03f */
[C---:B------:R-:W-:Y:S01]  /*6d40*/  ISETP.GT.AND P2, PT, R6.reuse, 0x2, PT ;  /* 0x000000020600780c */ /* 0x040fe20003f44270 */
[----:B------:R-:W-:Y:S01]  /*6d50*/  UIADD3 UR4, UR10, 0x1, URZ ;  /* 0x000000010a047890 */ /* 0x000fe2000fffe03f */
[----:B------:R-:W-:Y:S01]  /*6d60*/  IADD3 R6, R6, -0x1, RZ ;  /* 0xffffffff06067810 */ /* 0x000fe20007ffe0ff */
[----:B------:R-:W-:Y:S01]  /*6d70*/  UISETP.NE.AND UP1, UPT, UR7, 0x5, UPT ;  /* 0x000000050700788c */ /* 0x000fe2000bf25270 */
[----:B------:R-:W-:Y:S01]  /*6d80*/  VIADD R4, R4, 0x80 ;  /* 0x0000008004047836 */ /* 0x000fe20000000000 */
[----:B------:R-:W-:Y:S01]  /*6d90*/  UISETP.NE.AND UP0, UPT, UR4, 0x5, UPT ;  /* 0x000000050400788c */ /* 0x000fe2000bf05270 */
[----:B-1----:R-:W-:Y:S01]  /*6da0*/  MOV R11, R3 ;  /* 0x00000003000b7202 */ /* 0x002fe20000000f00 */
[----:B------:R-:W-:Y:S01]  /*6db0*/  USEL UR10, URZ, 0x1, UP1 ;  /* 0x000000013f0a7887 */ /* 0x000fe20008800000 */
[----:B------:R-:W-:Y:S01]  /*6dc0*/  IMAD.MOV.U32 R9, RZ, RZ, R5 ;  /* 0x000000ffff097224 */ /* 0x000fe200078e0005 */
[----:B------:R-:W-:-:S02]  /*6dd0*/  USEL UR4, UR4, URZ, UP0 ;  /* 0x0000003f04047287 */ /* 0x000fc40008000000 */
[----:B------:R-:W-:Y:S02]  /*6de0*/  USEL UR7, UR7, URZ, UP1 ;  /* 0x0000003f07077287 */ /* 0x000fe40008800000 */
[----:B------:R-:W-:Y:S01]  /*6df0*/  LOP3.LUT R10, R7, UR10, RZ, 0x3c, !PT ;  /* 0x0000000a070a7c12 */ /* 0x000fe2000f8e3cff */
[----:B------:R-:W-:Y:S09]  /*6e00*/  @P2 BRA `(.L_x_34) ;  /* 0xffffffd000c42947 */ /* 0x000ff2000383ffff */
.L_x_23:
[----:B------:R-:W-:-:S13]  /*6e10*/  ISETP.GE.AND P2, PT, R6, 0x1, PT ;  /* 0x000000010600780c */ /* 0x000fda0003f46270 */
[----:B------:R-:W-:Y:S05]  /*6e20*/  @!P2 BRA `(.L_x_35) ;  /* 0x000000340090a947 */ /* 0x000fea0003800000 */
[----:B------:R-:W-:Y:S01]  /*6e30*/  MOV R9, R3 ;  /* 0x0000000300097202 */ /* 0x000fe20000000f00 */
[----:B------:R-:W-:Y:S01]  /*6e40*/  IMAD.MOV.U32 R8, RZ, RZ, R5 ;  /* 0x000000ffff087224 */ /* 0x000fe200078e0005 */
[----:B------:R-:W-:Y:S01]  /*6e50*/  ULDC UR21, c[0x0][0x28c] ;  /* 0x0000a30000157ab9 */ /* 0x000fe20000000800 */
[----:B------:R-:W-:-:S05]  /*6e60*/  ULDC UR23, c[0x0][0x604] ;  /* 0x0001810000177ab9 */ /* 0x000fca0000000800 */
.L_x_46:
[----:B------:R-:W-:Y:S05]  /*6e70*/  @!P0 BRA `(.L_x_36) ;  /* 0x0000000000048947 */ /* 0x000fea0003800000 */
[----:B------:R-:W-:Y:S01]  /*6e80*/  BPT.TRAP 0x1 ;  /* 0x000000040000795c */ /* 0x000fe20000300000 */
.L_x_36:
[----:B------:R-:W-:Y:S01]  /*6e90*/  ULEA UR10, UR7, UR36, 0x3 ;  /* 0x00000024070a7291 */ /* 0x000fe2000f8e183f */
[----:B------:R-:W-:-:S08]  /*6ea0*/  SHF.L.U32 R3, R10, 0x1f, RZ ;  /* 0x0000001f0a037819 */ /* 0x000fd000000006ff */
[----:B------:R-:W1:Y:S02]  /*6eb0*/  SYNCS.PHASECHK.TRANS64.TRYWAIT P2, [UR10+0x12000], R3 ;  /* 0x01200003ff0075a7 */ /* 0x000e64000804014a */
[----:B-1----:R-:W-:Y:S05]  /*6ec0*/  @!P2 BRA `(.L_x_37) ;  /* 0x00000060003ca947 */ /* 0x002fea0003800000 */
.L_x_108:
        /* <DEDUP_REMOVED lines=22> */
.L_x_38:
[C---:B-1----:R-:W-:Y:S01]  /*7030*/  IADD3 R3, R4.reuse, 0x1, RZ ;  /* 0x0000000104037810 */ /* 0x042fe20007ffe0ff */
[C---:B------:R-:W-:Y:S01]  /*7040*/  VIADD R5, R4.reuse, 0x8 ;  /* 0x0000000804057836 */ /* 0x040fe20000000000 */
[C---:B------:R-:W-:Y:S01]  /*7050*/  ISETP.GE.AND P4, PT, R4.reuse, UR21, PT ;  /* 0x0000001504007c0c */ /* 0x040fe2000bf86270 */
[C---:B------:R-:W-:Y:S01]  /*7060*/  VIADD R22, R4.reuse, 0x60 ;  /* 0x0000006004167836 */ /* 0x040fe20000000000 */
[----:B------:R-:W-:Y:S01]  /*7070*/  ISETP.GE.AND P3, PT, R3, UR21, PT ;  /* 0x0000001503007c0c */ /* 0x000fe2000bf66270 */
[C---:B------:R-:W-:Y:S01]  /*7080*/  VIADD R3, R4.reuse, 0x10 ;  /* 0x0000001004037836 */ /* 0x040fe20000000000 */
[----:B------:R-:W-:Y:S01]  /*7090*/  ISETP.GE.AND P2, PT, R5, UR21, PT ;  /* 0x0000001505007c0c */ /* 0x000fe2000bf46270 */
[----:B------:R-:W-:Y:S01]  /*70a0*/  ULEA UR10, UR7, UR36, 0x3 ;  /* 0x00000024070a7291 */ /* 0x000fe2000f8e183f */
[----:B------:R-:W-:Y:S02]  /*70b0*/  IADD3 R5, R4, 0x11, RZ ;  /* 0x0000001104057810 */ /* 0x000fe40007ffe0ff */
[----:B------:R-:W-:-:S02]  /*70c0*/  ISETP.GE.AND P6, PT, R3, UR21, PT ;  /* 0x0000001503007c0c */ /* 0x000fc4000bfc6270 */
[----:B------:R-:W-:Y:S02]  /*70d0*/  FSEL R24, R24, -INF , !P4 ;  /* 0xff80000018187808 */ /* 0x000fe40006000000 */
[----:B------:R-:W-:Y:S02]  /*70e0*/  FSEL R3, R26, -INF , !P4 ;  /* 0xff8000001a037808 */ /* 0x000fe40006000000 */
[C---:B------:R-:W-:Y:S02]  /*70f0*/  IADD3 R10, R4.reuse, 0x9, RZ ;  /* 0x00000009040a7810 */ /* 0x040fe40007ffe0ff */
[----:B------:R-:W-:Y:S01]  /*7100*/  ISETP.GE.AND P4, PT, R5, UR21, PT ;  /* 0x0000001505007c0c */ /* 0x000fe2000bf86270 */
[----:B------:R-:W-:Y:S01]  /*7110*/  VIADD R5, R4, 0x18 ;  /* 0x0000001804057836 */ /* 0x000fe20000000000 */
[----:B------:R-:W-:Y:S02]  /*7120*/  ISETP.GE.AND P5, PT, R10, UR21, PT ;  /* 0x000000150a007c0c */ /* 0x000fe4000bfa6270 */
[----:B------:R-:W-:-:S02]  /*7130*/  IADD3 R10, R4, 0x19, RZ ;  /* 0x00000019040a7810 */ /* 0x000fc40007ffe0ff */
[----:B------:R-:W-:Y:S01]  /*7140*/  FSEL R11, R25, -INF , !P3 ;  /* 0xff800000190b7808 */ /* 0x000fe20005800000 */
[C---:B------:R-:W-:Y:S01]  /*7150*/  VIADD R25, R4.reuse, 0x78 ;  /* 0x0000007804197836 */ /* 0x040fe20000000000 */
[----:B------:R-:W-:Y:S02]  /*7160*/  FSEL R27, R27, -INF , !P3 ;  /* 0xff8000001b1b7808 */ /* 0x000fe40005800000 */
[----:B------:R-:W-:Y:S01]  /*7170*/  ISETP.GE.AND P3, PT, R5, UR21, PT ;  /* 0x0000001505007c0c */ /* 0x000fe2000bf66270 */
[----:B------:R-:W-:Y:S01]  /*7180*/  VIADD R5, R4, 0x20 ;  /* 0x0000002004057836 */ /* 0x000fe20000000000 */
[----:B------:R-:W-:Y:S02]  /*7190*/  FSEL R28, R28, -INF , !P2 ;  /* 0xff8000001c1c7808 */ /* 0x000fe40005000000 */
[----:B------:R-:W-:Y:S02]  /*71a0*/  FSEL R30, R30, -INF , !P2 ;  /* 0xff8000001e1e7808 */ /* 0x000fe40005000000 */
[----:B------:R-:W-:-:S02]  /*71b0*/  ISETP.GE.AND P2, PT, R10, UR21, PT ;  /* 0x000000150a007c0c */ /* 0x000fc4000bf46270 */
[C---:B------:R-:W-:Y:S02]  /*71c0*/  IADD3 R10, R4.reuse, 0x21, RZ ;  /* 0x00000021040a7810 */ /* 0x040fe40007ffe0ff */
[----:B------:R-:W-:Y:S02]  /*71d0*/  FSEL R15, R29, -INF , !P5 ;  /* 0xff8000001d0f7808 */ /* 0x000fe40006800000 */
[----:B------:R-:W-:Y:S02]  /*71e0*/  FSEL R31, R31, -INF , !P5 ;  /* 0xff8000001f1f7808 */ /* 0x000fe40006800000 */
[----:B------:R-:W-:Y:S01]  /*71f0*/  ISETP.GE.AND P5, PT, R5, UR21, PT ;  /* 0x0000001505007c0c */ /* 0x000fe2000bfa6270 */
[----:B------:R-:W-:Y:S01]  /*7200*/  VIADD R5, R4, 0x28 ;  /* 0x0000002804057836 */ /* 0x000fe20000000000 */
[----:B------:R-:W-:Y:S02]  /*7210*/  FSEL R32, R32, -INF , !P6 ;  /* 0xff80000020207808 */ /* 0x000fe40007000000 */
[----:B------:R-:W-:-:S02]  /*7220*/  FSEL R34, R34, -INF , !P6 ;  /* 0xff80000022227808 */ /* 0x000fc40007000000 */
[----:B------:R-:W-:Y:S02]  /*7230*/  ISETP.GE.AND P6, PT, R10, UR21, PT ;  /* 0x000000150a007c0c */ /* 0x000fe4000bfc6270 */
[----:B------:R-:W-:Y:S02]  /*7240*/  FMNMX R10, R3, R8, !PT ;  /* 0x00000008030a7209 */ /* 0x000fe40007800000 */
[----:B------:R-:W-:Y:S02]  /*7250*/  FSEL R13, R33, -INF , !P4 ;  /* 0xff800000210d7808 */ /* 0x000fe40006000000 */
[----:B------:R-:W-:Y:S02]  /*7260*/  FSEL R35, R35, -INF , !P4 ;  /* 0xff80000023237808 */ /* 0x000fe40006000000 */
[----:B------:R-:W-:Y:S02]  /*7270*/  ISETP.GE.AND P4, PT, R5, UR21, PT ;  /* 0x0000001505007c0c */ /* 0x000fe4000bf86270 */
[----:B------:R-:W-:-:S02]  /*7280*/  FMNMX R5, R27, R10, !PT ;  /* 0x0000000a1b057209 */ /* 0x000fc40007800000 */
[----:B------:R-:W-:Y:S02]  /*7290*/  IADD3 R12, R4, 0x29, RZ ;  /* 0x00000029040c7810 */ /* 0x000fe40007ffe0ff */
[----:B------:R-:W-:Y:S02]  /*72a0*/  FMNMX R10, R30, R5, !PT ;  /* 0x000000051e0a7209 */ /* 0x000fe40007800000 */
[----:B------:R-:W-:Y:S02]  /*72b0*/  FSEL R36, R36, -INF , !P3 ;  /* 0xff80000024247808 */ /* 0x000fe40005800000 */
[----:B------:R-:W-:Y:S02]  /*72c0*/  FMNMX R5, R31, R10, !PT ;  /* 0x0000000a1f057209 */ /* 0x000fe40007800000 */
[----:B------:R-:W-:Y:S02]  /*72d0*/  FSEL R38, R38, -INF , !P3 ;  /* 0xff80000026267808 */ /* 0x000fe40005800000 */
[----:B------:R-:W-:-:S02]  /*72e0*/  FMNMX R10, R34, R5, !PT ;  /* 0x00000005220a7209 */ /* 0x000fc40007800000 */
[----:B------:R-:W-:Y:S01]  /*72f0*/  ISETP.GE.AND P3, PT, R12, UR21, PT ;  /* 0x000000150c007c0c */ /* 0x000fe2000bf66270 */
[----:B------:R-:W-:Y:S01]  /*7300*/  VIADD R12, R4, 0x30 ;  /* 0x00000030040c7836 */ /* 0x000fe20000000000 */
[----:B------:R-:W-:Y:S02]  /*7310*/  FMNMX R5, R35, R10, !PT ;  /* 0x0000000a23057209 */ /* 0x000fe40007800000 */
[----:B------:R-:W-:Y:S02]  /*7320*/  FSEL R17, R37, -INF , !P2 ;  /* 0xff80000025117808 */ /* 0x000fe40005000000 */
[----:B------:R-:W-:Y:S02]  /*7330*/  FSEL R39, R39, -INF , !P2 ;  /* 0xff80000027277808 */ /* 0x000fe40005000000 */
[----:B------:R-:W-:Y:S02]  /*7340*/  FMNMX R10, R38, R5, !PT ;  /* 0x00000005260a7209 */ /* 0x000fe40007800000 */
[----:B------:R-:W-:-:S02]  /*7350*/  ISETP.GE.AND P2, PT, R12, UR21, PT ;  /* 0x000000150c007c0c */ /* 0x000fc4000bf46270 */
[----:B------:R-:W-:Y:S02]  /*7360*/  IADD3 R12, R4, 0x31, RZ ;  /* 0x00000031040c7810 */ /* 0x000fe40007ffe0ff */
[----:B------:R-:W-:Y:S02]  /*7370*/  FSEL R42, R42, -INF , !P5 ;  /* 0xff8000002a2a7808 */ /* 0x000fe40006800000 */
[----:B------:R-:W-:Y:S02]  /*7380*/  FMNMX R5, R39, R10, !PT ;  /* 0x0000000a27057209 */ /* 0x000fe40007800000 */
[----:B------:R-:W-:Y:S02]  /*7390*/  FSEL R40, R40, -INF , !P5 ;  /* 0xff80000028287808 */ /* 0x000fe40006800000 */
[----:B------:R-:W-:Y:S01]  /*73a0*/  ISETP.GE.AND P5, PT, R12, UR21, PT ;  /* 0x000000150c007c0c */ /* 0x000fe2000bfa6270 */
[----:B------:R-:W-:Y:S01]  /*73b0*/  VIADD R12, R4, 0x38 ;  /* 0x00000038040c7836 */ /* 0x000fe20000000000 */
[----:B------:R-:W-:-:S02]  /*73c0*/  FSEL R43, R43, -INF , !P6 ;  /* 0xff8000002b2b7808 */ /* 0x000fc40007000000 */
[----:B------:R-:W-:Y:S02]  /*73d0*/  FMNMX R10, R42, R5, !PT ;  /* 0x000000052a0a7209 */ /* 0x000fe40007800000 */
[----:B------:R-:W-:Y:S02]  /*73e0*/  FSEL R41, R41, -INF , !P6 ;  /* 0xff80000029297808 */ /* 0x000fe40007000000 */
[----:B------:R-:W-:Y:S02]  /*73f0*/  ISETP.GE.AND P6, PT, R12, UR21, PT ;  /* 0x000000150c007c0c */ /* 0x000fe4000bfc6270 */
[----:B------:R-:W-:Y:S02]  /*7400*/  FSEL R46, R46, -INF , !P4 ;  /* 0xff8000002e2e7808 */ /* 0x000fe40006000000 */
[----:B------:R-:W-:Y:S02]  /*7410*/  FMNMX R5, R43, R10, !PT ;  /* 0x0000000a2b057209 */ /* 0x000fe40007800000 */
[----:B------:R-:W-:-:S02]  /*7420*/  IADD3 R12, R4, 0x39, RZ ;  /* 0x00000039040c7810 */ /* 0x000fc40007ffe0ff */
[----:B------:R-:W-:Y:S02]  /*7430*/  FSEL R44, R44, -INF , !P4 ;  /* 0xff8000002c2c7808 */ /* 0x000fe40006000000 */
[----:B------:R-:W-:Y:S02]  /*7440*/  FSEL R47, R47, -INF , !P3 ;  /* 0xff8000002f2f7808 */ /* 0x000fe40005800000 */
[----:B------:R-:W-:Y:S02]  /*7450*/  FMNMX R10, R46, R5, !PT ;  /* 0x000000052e0a7209 */ /* 0x000fe40007800000 */
[----:B------:R-:W-:Y:S01]  /*7460*/  ISETP.GE.AND P4, PT, R12, UR21, PT ;  /* 0x000000150c007c0c */ /* 0x000fe2000bf86270 */
[----:B------:R-:W-:Y:S01]  /*7470*/  VIADD R12, R4, 0x40 ;  /* 0x00000040040c7836 */ /* 0x000fe20000000000 */
[----:B------:R-:W-:Y:S02]  /*7480*/  FSEL R50, R50, -INF , !P2 ;  /* 0xff80000032327808 */ /* 0x000fe40005000000 */
[----:B------:R-:W-:-:S02]  /*7490*/  FMNMX R5, R47, R10, !PT ;  /* 0x0000000a2f057209 */ /* 0x000fc40007800000 */
[----:B------:R-:W-:Y:S02]  /*74a0*/  FSEL R45, R45, -INF , !P3 ;  /* 0xff8000002d2d7808 */ /* 0x000fe40005800000 */
[----:B------:R-:W-:Y:S02]  /*74b0*/  ISETP.GE.AND P3, PT, R12, UR21, PT ;  /* 0x000000150c007c0c */ /* 0x000fe4000bf66270 */
[----:B------:R-:W-:Y:S02]  /*74c0*/  IADD3 R12, R4, 0x41, RZ ;  /* 0x00000041040c7810 */ /* 0x000fe40007ffe0ff */
[----:B------:R-:W-:Y:S02]  /*74d0*/  FSEL R51, R51, -INF , !P5 ;  /* 0xff80000033337808 */ /* 0x000fe40006800000 */
[----:B------:R-:W-:Y:S02]  /*74e0*/  FMNMX R10, R50, R5, !PT ;  /* 0x00000005320a7209 */ /* 0x000fe40007800000 */
[----:B------:R-:W-:-:S02]  /*74f0*/  FSEL R48, R48, -INF , !P2 ;  /* 0xff80000030307808 */ /* 0x000fc40005000000 */
[----:B------:R-:W-:Y:S01]  /*7500*/  ISETP.GE.AND P2, PT, R12, UR21, PT ;  /* 0x000000150c007c0c */ /* 0x000fe2000bf46270 */
[----:B------:R-:W-:Y:S01]  /*7510*/  VIADD R12, R4, 0x48 ;  /* 0x00000048040c7836 */ /* 0x000fe20000000000 */
[----:B------:R-:W-:Y:S02]  /*7520*/  FSEL R54, R54, -INF , !P6 ;  /* 0xff80000036367808 */ /* 0x000fe40007000000 */
[----:B------:R-:W-:Y:S02]  /*7530*/  FMNMX R5, R51, R10, !PT ;  /* 0x0000000a33057209 */ /* 0x000fe40007800000 */
[----:B------:R-:W-:Y:S02]  /*7540*/  FSEL R55, R55, -INF , !P4 ;  /* 0xff80000037377808 */ /* 0x000fe40006000000 */
[----:B------:R-:W-:Y:S02]  /*7550*/  FMNMX R10, R54, R5, !PT ;  /* 0x00000005360a7209 */ /* 0x000fe40007800000 */
[----:B------:R-:W-:-:S02]  /*7560*/  FSEL R49, R49, -INF , !P5 ;  /* 0xff80000031317808 */ /* 0x000fc40006800000 */
[----:B------:R-:W-:Y:S02]  /*7570*/  ISETP.GE.AND P5, PT, R12, UR21, PT ;  /* 0x000000150c007c0c */ /* 0x000fe4000bfa6270 */
        /* <DEDUP_REMOVED lines=9> */
[----:B------:R-:W-:Y:S02]  /*7610*/  FSEL R62, R62, -INF , !P5 ;  /* 0xff8000003e3e7808 */ /* 0x000fe40006800000 */
[----:B------:R-:W-:Y:S02]  /*7620*/  FMNMX R5, R59, R10, !PT ;  /* 0x0000000a3b057209 */ /* 0x000fe40007800000 */
[----:B------:R-:W-:Y:S02]  /*7630*/  ISETP.GE.AND P4, PT, R12, UR21, PT ;  /* 0x000000150c007c0c */ /* 0x000fe4000bf86270 */
[----:B------:R-:W-:-:S02]  /*7640*/  IADD3 R12, R4, 0x51, RZ ;  /* 0x00000051040c7810 */ /* 0x000fc40007ffe0ff */
[----:B------:R-:W-:Y:S02]  /*7650*/  FSEL R63, R63, -INF , !P6 ;  /* 0xff8000003f3f7808 */ /* 0x000fe40007000000 */
[----:B------:R-:W-:Y:S02]  /*7660*/  FMNMX R10, R62, R5, !PT ;  /* 0x000000053e0a7209 */ /* 0x000fe40007800000 */
[----:B------:R-:W-:Y:S02]  /*7670*/  FSEL R56, R56, -INF , !P3 ;  /* 0xff80000038387808 */ /* 0x000fe40005800000 */
        /* <DEDUP_REMOVED lines=9> */
[----:B------:R-:W-:-:S02]  /*7710*/  P2R R21, PR, RZ, 0x2 ;  /* 0x00000002ff157803 */ /* 0x000fc40000000000 */
[----:B------:R-:W-:Y:S02]  /*7720*/  IADD3 R12, R4, 0x61, RZ ;  /* 0x00000061040c7810 */ /* 0x000fe40007ffe0ff */
[----:B------:R-:W-:Y:S02]  /*7730*/  ISETP.GE.AND P1, PT, R19, UR21, PT ;  /* 0x0000001513007c0c */ /* 0x000fe4000bf26270 */
[----:B------:R-:W-:Y:S02]  /*7740*/  FSEL R70, R70, -INF , !P2 ;  /* 0xff80000046467808 */ /* 0x000fe40005000000 */
[----:B------:R-:W-:Y:S02]  /*7750*/  FMNMX R5, R67, R10, !PT ;  /* 0x0000000a43057209 */ /* 0x000fe40007800000 */
[----:B------:R-:W-:Y:S02]  /*7760*/  P2R R20, PR, RZ, 0x1 ;  /* 0x00000001ff147803 */ /* 0x000fe40000000000 */
[----:B------:R-:W-:-:S02]  /*7770*/  FSEL R60, R60, -INF , !P5 ;  /* 0xff8000003c3c7808 */ /* 0x000fc40006800000 */
[----:B------:R-:W-:Y:S01]  /*7780*/  ISETP.GE.AND P0, PT, R12, UR21, PT ;  /* 0x000000150c007c0c */ /* 0x000fe2000bf06270 */
[----:B------:R-:W-:Y:S01]  /*7790*/  VIADD R12, R4, 0x68 ;  /* 0x00000068040c7836 */ /* 0x000fe20000000000 */
[----:B------:R-:W-:Y:S02]  /*77a0*/  ISETP.GE.AND P5, PT, R22, UR21, PT ;  /* 0x0000001516007c0c */ /* 0x000fe4000bfa6270 */
[----:B------:R-:W-:Y:S02]  /*77b0*/  FSEL R71, R71, -INF , !P1 ;  /* 0xff80000047477808 */ /* 0x000fe40004800000 */
[----:B------:R-:W-:Y:S02]  /*77c0*/  FMNMX R10, R70, R5, !PT ;  /* 0x00000005460a7209 */ /* 0x000fe40007800000 */
[----:B------:R-:W-:Y:S02]  /*77d0*/  FSEL R74, R74, -INF , !P5 ;  /* 0xff8000004a4a7808 */ /* 0x000fe40006800000 */
[----:B------:R-:W-:-:S02]  /*77e0*/  FMNMX R5, R71, R10, !PT ;  /* 0x0000000a47057209 */ /* 0x000fc40007800000 */
        /* <DEDUP_REMOVED lines=10> */
[----:B------:R-:W-:Y:S02]  /*7890*/  IADD3 R23, R4, 0x71, RZ ;  /* 0x0000007104177810 */ /* 0x000fe40007ffe0ff */
[----:B------:R-:W-:Y:S02]  /*78a0*/  FSEL R79, R79, -INF , !P2 ;  /* 0xff8000004f4f7808 */ /* 0x000fe40005000000 */
[----:B------:R-:W-:Y:S02]  /*78b0*/  FMNMX R10, R78, R5, !PT ;  /* 0x000000054e0a7209 */ /* 0x000fe40007800000 */
[----:B------:R-:W-:-:S02]  /*78c0*/  ISETP.GE.AND P3, PT, R12, UR21, PT ;  /* 0x000000150c007c0c */ /* 0x000fc4000bf66270 */
[----:B------:R-:W-:Y:S02]  /*78d0*/  FSEL R64, R64, -INF , !P4 ;  /* 0xff80000040407808 */ /* 0x000fe40006000000 */
[----:B------:R-:W-:Y:S02]  /*78e0*/  FSEL R82, R82, -INF , !P3 ;  /* 0xff80000052527808 */ /* 0x000fe40005800000 */
[----:B------:R-:W-:Y:S02]  /*78f0*/  FMNMX R5, R79, R10, !PT ;  /* 0x0000000a4f057209 */ /* 0x000fe40007800000 */
[----:B------:R-:W-:Y:S02]  /*7900*/  ISETP.GE.AND P4, PT, R23, UR21, PT ;  /* 0x0000001517007c0c */ /* 0x000fe4000bf86270 */
[----:B------:R-:W-:Y:S02]  /*7910*/  IADD3 R26, R4, 0x79, RZ ;  /* 0x00000079041a7810 */ /* 0x000fe40007ffe0ff */
[----:B------:R-:W-:-:S02]  /*7920*/  FSEL R83, R83, -INF , !P4 ;  /* 0xff80000053537808 */ /* 0x000fc40006000000 */
[----:B------:R-:W-:Y:S02]  /*7930*/  FMNMX R10, R82, R5, !PT ;  /* 0x00000005520a7209 */ /* 0x000fe40007800000 */
[----:B------:R-:W-:Y:S02]  /*7940*/  ISETP.GE.AND P5, PT, R25, UR21, PT ;  /* 0x0000001519007c0c */ /* 0x000fe4000bfa6270 */
[----:B------:R-:W-:Y:S02]  /*7950*/  FSEL R61, R61, -INF , !P6 ;  /* 0xff8000003d3d7808 */ /* 0x000fe40007000000 */
[----:B------:R-:W-:Y:S02]  /*7960*/  FSEL R86, R86, -INF , !P5 ;  /* 0xff80000056567808 */ /* 0x000fe40006800000 */
[----:B------:R-:W-:Y:S02]  /*7970*/  FMNMX R5, R83, R10, !PT ;  /* 0x0000000a53057209 */ /* 0x000fe40007800000 */
[----:B------:R-:W-:-:S02]  /*7980*/  ISETP.GE.AND P6, PT, R26, UR21, PT ;  /* 0x000000151a007c0c */ /* 0x000fc4000bfc6270 */
[----:B------:R-:W-:Y:S02]  /*7990*/  FMNMX R10, R86, R5, !PT ;  /* 0x00000005560a7209 */ /* 0x000fe40007800000 */
[----:B------:R-:W-:Y:S02]  /*79a0*/  FSEL R87, R87, -INF , !P6 ;  /* 0xff80000057577808 */ /* 0x000fe40007000000 */
[----:B------:R-:W-:Y:S02]  /*79b0*/  P2R R14, PR, RZ, 0x4 ;  /* 0x00000004ff0e7803 */ /* 0x000fe40000000000 */
[----:B------:R-:W-:Y:S02]  /*79c0*/  FMNMX R10, R87, R10, !PT ;  /* 0x0000000a570a7209 */ /* 0x000fe40007800000 */
[----:B------:R-:W-:Y:S02]  /*79d0*/  P2R R16, PR, RZ, 0x2 ;  /* 0x00000002ff107803 */ /* 0x000fe40000000000 */
[----:B------:R-:W-:Y:S01]  /*79e0*/  ISETP.GE.AND P1, PT, R19, UR21, PT ;  /* 0x0000001513007c0c */ /* 0x000fe2000bf26270 */
[----:B------:R-:W1:Y:S01]  /*79f0*/  SHFL.BFLY PT, R5, R10, 0x1, 0x1f ;  /* 0x0c201f000a057f89 */ /* 0x000e6200000e0000 */
[----:B------:R-:W-:-:S02]  /*7a00*/  FSEL R80, R80, -INF , !P3 ;  /* 0xff80000050507808 */ /* 0x000fc40005800000 */
[----:B------:R-:W-:Y:S02]  /*7a10*/  FSEL R81, R81, -INF , !P4 ;  /* 0xff80000051517808 */ /* 0x000fe40006000000 */
[----:B------:R-:W-:Y:S02]  /*7a20*/  FSEL R84, R84, -INF , !P5 ;  /* 0xff80000054547808 */ /* 0x000fe40006800000 */
[----:B------:R-:W-:Y:S02]  /*7a30*/  FSEL R85, R85, -INF , !P6 ;  /* 0xff80000055557808 */ /* 0x000fe40007000000 */
[----:B------:R-:W-:Y:S02]  /*7a40*/  FSEL R69, R69, -INF , !P1 ;  /* 0xff80000045457808 */ /* 0x000fe40004800000 */
[----:B------:R-:W-:Y:S02]  /*7a50*/  ISETP.NE.AND P1, PT, R16, RZ, PT ;  /* 0x000000ff1000720c */ /* 0x000fe40003f25270 */
[----:B------:R-:W-:-:S02]  /*7a60*/  P2R R18, PR, RZ, 0x1 ;  /* 0x00000001ff127803 */ /* 0x000fc40000000000 */
[----:B------:R-:W-:Y:S02]  /*7a70*/  ISETP.GE.AND P0, PT, R22, UR21, PT ;  /* 0x0000001516007c0c */ /* 0x000fe4000bf06270 */
[----:B------:R-:W-:Y:S02]  /*7a80*/  FSEL R76, R76, -INF , !P1 ;  /* 0xff8000004c4c7808 */ /* 0x000fe40004800000 */
[----:B------:R-:W-:Y:S02]  /*7a90*/  FSEL R72, R72, -INF , !P0 ;  /* 0xff80000048487808 */ /* 0x000fe40004000000 */
[----:B------:R-:W-:Y:S02]  /*7aa0*/  ISETP.NE.AND P0, PT, R18, RZ, PT ;  /* 0x000000ff1200720c */ /* 0x000fe40003f05270 */
[----:B------:R-:W-:Y:S02]  /*7ab0*/  ISETP.NE.AND P1, PT, R21, RZ, PT ;  /* 0x000000ff1500720c */ /* 0x000fe40003f25270 */
[----:B-1----:R-:W-:-:S02]  /*7ac0*/  FMNMX R12, R10, R5, !PT ;  /* 0x000000050a0c7209 */ /* 0x002fc40007800000 */
[----:B------:R-:W-:Y:S02]  /*7ad0*/  FMNMX R10, R24, R9, !PT ;  /* 0x00000009180a7209 */ /* 0x000fe40007800000 */
[----:B------:R-:W-:Y:S01]  /*7ae0*/  FSEL R73, R73, -INF , !P0 ;  /* 0xff80000049497808 */ /* 0x000fe20004000000 */
[----:B------:R-:W1:Y:S01]  /*7af0*/  SHFL.BFLY PT, R5, R12, 0x2, 0x1f ;  /* 0x0c401f000c057f89 */ /* 0x000e6200000e0000 */
[----:B------:R-:W-:Y:S02]  /*7b00*/  ISETP.NE.AND P0, PT, R20, RZ, PT ;  /* 0x000000ff1400720c */ /* 0x000fe40003f05270 */
[----:B-1----:R-:W-:-:S04]  /*7b10*/  FMNMX R5, R12, R5, !PT ;  /* 0x000000050c057209 */ /* 0x002fc80007800000 */
[----:B------:R-:W-:-:S04]  /*7b20*/  FSETP.NEU.AND P2, PT, R5, -INF , PT ;  /* 0xff8000000500780b */ /* 0x000fc80003f4d000 */
[----:B------:R-:W-:Y:S02]  /*7b30*/  FSEL R19, R5, RZ, P2 ;  /* 0x000000ff05137208 */ /* 0x000fe40001000000 */
[----:B------:R-:W-:-:S03]  /*7b40*/  ISETP.NE.AND P2, PT, R14, RZ, PT ;  /* 0x000000ff0e00720c */ /* 0x000fc60003f45270 */
[----:B------:R-:W-:Y:S01]  /*7b50*/  FMUL R112, R19, UR23 ;  /* 0x0000001713707c20 */ /* 0x000fe20008400000 */
[----:B------:R-:W-:-:S03]  /*7b60*/  FSEL R77, R77, -INF , !P2 ;  /* 0xff8000004d4d7808 */ /* 0x000fc60005000000 */
[--C-:B------:R-:W-:Y:S01]  /*7b70*/  FFMA R25, R3, UR23, -R112.reuse ;  /* 0x0000001703197c23 */ /* 0x100fe20008000870 */
[----:B------:R-:W-:Y:S01]  /*7b80*/  FMNMX R3, R11, R10, !PT ;  /* 0x0000000a0b037209 */ /* 0x000fe20007800000 */
[--C-:B------:R-:W-:Y:S01]  /*7b90*/  FFMA R14, R27, UR23, -R112.reuse ;  /* 0x000000171b0e7c23 */ /* 0x100fe20008000870 */
[--C-:B------:R-:W-:Y:S01]  /*7ba0*/  FFMA R35, R35, UR23, -R112.reuse ;  /* 0x0000001723237c23 */ /* 0x100fe20008000870 */
        /* <DEDUP_REMOVED lines=14> */
[----:B------:R-:W-:Y:S01]  /*7c90*/  @!P2 FMUL R25, R25, 0.5 ;  /* 0x3f0000001919a820 */ /* 0x000fe20000400000 */
[----:B------:R-:W-:Y:S01]  /*7ca0*/  FMNMX R3, R13, R10, !PT ;  /* 0x0000000a0d037209 */ /* 0x000fe20007800000 */
[--C-:B------:R-:W-:Y:S01]  /*7cb0*/  FFMA R47, R47, UR23, -R112.reuse ;  /* 0x000000172f2f7c23 */ /* 0x100fe20008000870 */
[----:B------:R-:W-:Y:S01]  /*7cc0*/  FSETP.GEU.AND P6, PT, R29, -126, PT ;  /* 0xc2fc00001d00780b */ /* 0x000fe20003fce000 */
[----:B------:R-:W-:Y:S01]  /*7cd0*/  @!P3 FMUL R14, R14, 0.5 ;  /* 0x3f0000000e0eb820 */ /* 0x000fe20000400000 */
[----:B------:R-:W-:Y:S01]  /*7ce0*/  FMNMX R10, R36, R3, !PT ;  /* 0x00000003240a7209 */ /* 0x000fe20007800000 */
[----:B------:R-:W1:Y:S01]  /*7cf0*/  MUFU.EX2 R25, R25 ;  /* 0x0000001900197308 */ /* 0x000e620000000800 */
[--C-:B------:R-:W-:Y:S01]  /*7d00*/  FFMA R42, R55, UR23, -R112.reuse ;  /* 0x00000017372a7c23 */ /* 0x100fe20008000870 */
[----:B------:R-:W-:Y:S01]  /*7d10*/  @!P4 FMUL R27, R27, 0.5 ;  /* 0x3f0000001b1bc820 */ /* 0x000fe20000400000 */
[----:B------:R-:W-:Y:S01]  /*7d20*/  FMNMX R3, R17, R10, !PT ;  /* 0x0000000a11037209 */ /* 0x000fe20007800000 */
[--C-:B------:R-:W-:Y:S01]  /*7d30*/  FFMA R37, R50, UR23, -R112.reuse ;  /* 0x0000001732257c23 */ /* 0x100fe20008000870 */
[--C-:B------:R-:W-:Y:S01]  /*7d40*/  FFMA R51, R51, UR23, -R112.reuse ;  /* 0x0000001733337c23 */ /* 0x100fe20008000870 */
[----:B------:R-:W-:Y:S01]  /*7d50*/  @!P5 FMUL R31, R31, 0.5 ;  /* 0x3f0000001f1fd820 */ /* 0x000fe20000400000 */
[----:B------:R-:W-:Y:S01]  /*7d60*/  FMNMX R12, R40, R3, !PT ;  /* 0x00000003280c7209 */ /* 0x000fe20007800000 */
[----:B------:R2:W3:Y:S01]  /*7d70*/  MUFU.EX2 R10, R14 ;  /* 0x0000000e000a7308 */ /* 0x0004e20000000800 */
[--C-:B------:R-:W-:Y:S01]  /*7d80*/  FFMA R21, R59, UR23, -R112.reuse ;  /* 0x000000173b157c23 */ /* 0x100fe20008000870 */
[----:B------:R-:W-:Y:S01]  /*7d90*/  @!P6 FMUL R29, R29, 0.5 ;  /* 0x3f0000001d1de820 */ /* 0x000fe20000400000 */
[----:B------:R-:W-:Y:S01]  /*7da0*/  FMNMX R3, R41, R12, !PT ;  /* 0x0000000c29037209 */ /* 0x000fe20007800000 */
[--C-:B------:R-:W-:Y:S01]  /*7db0*/  FFMA R50, R62, UR23, -R112.reuse ;  /* 0x000000173e327c23 */ /* 0x100fe20008000870 */
[--C-:B------:R-:W-:Y:S01]  /*7dc0*/  FFMA R23, R63, UR23, -R112.reuse ;  /* 0x000000173f177c23 */ /* 0x100fe20008000870 */
[--C-:B------:R-:W-:Y:S01]  /*7dd0*/  FFMA R62, R74, UR23, -R112.reuse ;  /* 0x000000174a3e7c23 */ /* 0x100fe20008000870 */
[--C-:B------:R-:W-:Y:S01]  /*7de0*/  FFMA R59, R83, UR23, -R112.reuse ;  /* 0x00000017533b7c23 */ /* 0x100fe20008000870 */
[----:B------:R-:W4:Y:S01]  /*7df0*/  MUFU.EX2 R27, R27 ;  /* 0x0000001b001b7308 */ /* 0x000f220000000800 */
[----:B-1----:R-:W-:Y:S01]  /*7e00*/  @!P2 FMUL R25, R25, R25 ;  /* 0x000000191919a220 */ /* 0x002fe20000400000 */
[----:B------:R-:W-:Y:S01]  /*7e10*/  FSETP.GEU.AND P2, PT, R35, -126, PT ;  /* 0xc2fc00002300780b */ /* 0x000fe20003f4e000 */
[--C-:B------:R-:W-:Y:S01]  /*7e20*/  FFMA R55, R79, UR23, -R112.reuse ;  /* 0x000000174f377c23 */ /* 0x100fe20008000870 */
[----:B--2---:R-:W-:Y:S01]  /*7e30*/  FMNMX R14, R44, R3, !PT ;  /* 0x000000032c0e7209 */ /* 0x004fe20007800000 */
[--C-:B------:R-:W-:Y:S01]  /*7e40*/  FFMA R87, R87, UR23, -R112.reuse ;  /* 0x0000001757577c23 */ /* 0x100fe20008000870 */
[----:B------:R-:W-:-:S02]  /*7e50*/  FFMA R74, R86, UR23, -R112 ;  /* 0x00000017564a7c23 */ /* 0x000fc40008000870 */
[----:B------:R-:W-:Y:S01]  /*7e60*/  FMNMX R3, R45, R14, !PT ;  /* 0x0000000e2d037209 */ /* 0x000fe20007800000 */
[----:B------:R-:W1:Y:S01]  /*7e70*/  MUFU.EX2 R12, R31 ;  /* 0x0000001f000c7308 */ /* 0x000e620000000800 */
[----:B---3--:R-:W-:Y:S01]  /*7e80*/  @!P3 FMUL R10, R10, R10 ;  /* 0x0000000a0a0ab220 */ /* 0x008fe20000400000 */
[----:B------:R-:W-:Y:S02]  /*7e90*/  FSETP.GEU.AND P3, PT, R38, -126, PT ;  /* 0xc2fc00002600780b */ /* 0x000fe40003f6e000 */
[----:B------:R-:W-:Y:S02]  /*7ea0*/  FMNMX R14, R48, R3, !PT ;  /* 0x00000003300e7209 */ /* 0x000fe40007800000 */
[----:B------:R-:W-:Y:S02]  /*7eb0*/  @!P2 FMUL R35, R35, 0.5 ;  /* 0x3f0000002323a820 */ /* 0x000fe40000400000 */
[----:B------:R-:W-:Y:S01]  /*7ec0*/  FMNMX R3, R49, R14, !PT ;  /* 0x0000000e31037209 */ /* 0x000fe20007800000 */
[----:B----4-:R-:W-:Y:S01]  /*7ed0*/  @!P4 FMUL R27, R27, R27 ;  /* 0x0000001b1b1bc220 */ /* 0x010fe20000400000 */
[----:B------:R2:W3:Y:S01]  /*7ee0*/  MUFU.EX2 R14, R35 ;  /* 0x00000023000e7308 */ /* 0x0004e20000000800 */
[----:B------:R-:W-:-:S02]  /*7ef0*/  FSETP.GEU.AND P4, PT, R39, -126, PT ;  /* 0xc2fc00002700780b */ /* 0x000fc40003f8e000 */
[----:B------:R-:W-:Y:S02]  /*7f00*/  FMNMX R16, R52, R3, !PT ;  /* 0x0000000334107209 */ /* 0x000fe40007800000 */
[----:B------:R-:W-:Y:S01]  /*7f10*/  @!P3 FMUL R38, R38, 0.5 ;  /* 0x3f0000002626b820 */ /* 0x000fe20000400000 */
[----:B-1----:R-:W-:Y:S02]  /*7f20*/  @!P5 FMUL R12, R12, R12 ;  /* 0x0000000c0c0cd220 */ /* 0x002fe40000400000 */
[----:B------:R-:W1:Y:S01]  /*7f30*/  MUFU.EX2 R29, R29 ;  /* 0x0000001d001d7308 */ /* 0x000e620000000800 */
[--C-:B--2---:R-:W-:Y:S01]  /*7f40*/  FFMA R35, R46, UR23, -R112.reuse ;  /* 0x000000172e237c23 */ /* 0x104fe20008000870 */
[----:B------:R-:W-:Y:S01]  /*7f50*/  FSETP.GEU.AND P5, PT, R33, -126, PT ;  /* 0xc2fc00002100780b */ /* 0x000fe20003fae000 */
[--C-:B------:R-:W-:Y:S01]  /*7f60*/  FFMA R46, R58, UR23, -R112.reuse ;  /* 0x000000173a2e7c23 */ /* 0x100fe20008000870 */
[----:B------:R-:W-:Y:S01]  /*7f70*/  FMNMX R3, R53, R16, !PT ;  /* 0x0000001035037209 */ /* 0x000fe20007800000 */
[--C-:B------:R-:W-:Y:S01]  /*7f80*/  FFMA R58, R70, UR23, -R112.reuse ;  /* 0x00000017463a7c23 */ /* 0x100fe20008000870 */
[----:B------:R-:W-:Y:S01]  /*7f90*/  @!P4 FMUL R39, R39, 0.5 ;  /* 0x3f0000002727c820 */ /* 0x000fe20000400000 */
[----:B------:R-:W-:Y:S01]  /*7fa0*/  FFMA R70, R82, UR23, -R112 ;  /* 0x0000001752467c23 */ /* 0x000fe20008000870 */
[----:B------:R-:W2:Y:S01]  /*7fb0*/  MUFU.EX2 R31, R38 ;  /* 0x00000026001f7308 */ /* 0x000ea20000000800 */
[----:B---3--:R-:W-:Y:S01]  /*7fc0*/  @!P2 FMUL R14, R14, R14 ;  /* 0x0000000e0e0ea220 */ /* 0x008fe20000400000 */
[----:B------:R-:W-:-:S02]  /*7fd0*/  FSETP.GEU.AND P2, PT, R35, -126, PT ;  /* 0xc2fc00002300780b */ /* 0x000fc40003f4e000 */
[----:B------:R-:W-:-:S03]  /*7fe0*/  FMNMX R18, R56, R3, !PT ;  /* 0x0000000338127209 */ /* 0x000fc60007800000 */
[----:B------:R-:W-:Y:S01]  /*7ff0*/  @!P5 FMUL R33, R33, 0.5 ;  /* 0x3f0000002121d820 */ /* 0x000fe20000400000 */
[----:B------:R3:W4:Y:S01]  /*8000*/  MUFU.EX2 R16, R39 ;  /* 0x0000002700107308 */ /* 0x0007220000000800 */
[----:B-1----:R-:W-:Y:S01]  /*8010*/  @!P6 FMUL R29, R29, R29 ;  /* 0x0000001d1d1de220 */ /* 0x002fe20000400000 */
[----:B------:R-:W-:Y:S02]  /*8020*/  FSETP.GEU.AND P6, PT, R43, -126, PT ;  /* 0xc2fc00002b00780b */ /* 0x000fe40003fce000 */
[----:B------:R-:W-:-:S03]  /*8030*/  FMNMX R3, R57, R18, !PT ;  /* 0x0000001239037209 */ /* 0x000fc60007800000 */
[----:B------:R-:W-:Y:S01]  /*8040*/  @!P2 FMUL R35, R35, 0.5 ;  /* 0x3f0000002323a820 */ /* 0x000fe20000400000 */
[----:B------:R-:W1:Y:S01]  /*8050*/  MUFU.EX2 R33, R33 ;  /* 0x0000002100217308 */ /* 0x000e620000000800 */
[----:B------:R-:W-:Y:S01]  /*8060*/  FMNMX R18, R60, R3, !PT ;  /* 0x000000033c127209 */ /* 0x000fe20007800000 */
[----:B--2---:R-:W-:Y:S01]  /*8070*/  @!P3 FMUL R31, R31, R31 ;  /* 0x0000001f1f1fb220 */ /* 0x004fe20000400000 */
[----:B------:R-:W-:Y:S01]  /*8080*/  FSETP.GEU.AND P3, PT, R47, -126, PT ;  /* 0xc2fc00002f00780b */ /* 0x000fe20003f6e000 */
[--C-:B---3--:R-:W-:Y:S01]  /*8090*/  FFMA R39, R54, UR23, -R112.reuse ;  /* 0x0000001736277c23 */ /* 0x108fe20008000870 */
[----:B------:R-:W-:Y:S01]  /*80a0*/  FMNMX R3, R61, R18, !PT ;  /* 0x000000123d037209 */ /* 0x000fe20007800000 */
[--C-:B------:R-:W-:Y:S01]  /*80b0*/  FFMA R54, R66, UR23, -R112.reuse ;  /* 0x0000001742367c23 */ /* 0x100fe20008000870 */
[----:B------:R-:W-:Y:S01]  /*80c0*/  @!P6 FMUL R43, R43, 0.5 ;  /* 0x3f0000002b2be820 */ /* 0x000fe20000400000 */
[----:B------:R-:W2:Y:S01]  /*80d0*/  MUFU.EX2 R35, R35 ;  /* 0x0000002300237308 */ /* 0x000ea20000000800 */
[----:B----4-:R-:W-:Y:S01]  /*80e0*/  @!P4 FMUL R16, R16, R16 ;  /* 0x000000101010c220 */ /* 0x010fe20000400000 */
[----:B------:R-:W-:Y:S01]  /*80f0*/  FSETP.GEU.AND P4, PT, R37, -126, PT ;  /* 0xc2fc00002500780b */ /* 0x000fe20003f8e000 */
[----:B------:R-:W-:Y:S01]  /*8100*/  FFMA R66, R78, UR23, -R112 ;  /* 0x000000174e427c23 */ /* 0x000fe20008000870 */
[----:B------:R-:W-:-:S04]  /*8110*/  FMNMX R20, R64, R3, !PT ;  /* 0x0000000340147209 */ /* 0x000fc80007800000 */
[----:B------:R3:W4:Y:S01]  /*8120*/  MUFU.EX2 R18, R43 ;  /* 0x0000002b00127308 */ /* 0x0007220000000800 */
[----:B------:R-:W-:Y:S01]  /*8130*/  FMNMX R3, R65, R20, !PT ;  /* 0x0000001441037209 */ /* 0x000fe20007800000 */
[----:B-1----:R-:W-:Y:S01]  /*8140*/  @!P5 FMUL R33, R33, R33 ;  /* 0x000000212121d220 */ /* 0x002fe20000400000 */
[----:B------:R-:W-:Y:S01]  /*8150*/  FSETP.GEU.AND P5, PT, R51, -126, PT ;  /* 0xc2fc00003300780b */ /* 0x000fe20003fae000 */
[----:B------:R-:W-:Y:S01]  /*8160*/  @!P3 FMUL R47, R47, 0.5 ;  /* 0x3f0000002f2fb820 */ /* 0x000fe20000400000 */
[----:B------:R-:W-:Y:S02]  /*8170*/  FMNMX R22, R68, R3, !PT ;  /* 0x0000000344167209 */ /* 0x000fe40007800000 */
[----:B------:R-:W-:Y:S01]  /*8180*/  @!P4 FMUL R37, R37, 0.5 ;  /* 0x3f0000002525c820 */ /* 0x000fe20000400000 */
[----:B------:R1:W5:Y:S01]  /*8190*/  MUFU.EX2 R20, R47 ;  /* 0x0000002f00147308 */ /* 0x0003620000000800 */
[----:B--2---:R-:W-:Y:S01]  /*81a0*/  @!P2 FMUL R35, R35, R35 ;  /* 0x000000232323a220 */ /* 0x004fe20000400000 */
[----:B------:R-:W-:Y:S01]  /*81b0*/  FSETP.GEU.AND P2, PT, R42, -126, PT ;  /* 0xc2fc00002a00780b */ /* 0x000fe20003f4e000 */
[----:B---3--:R-:W-:Y:S01]  /*81c0*/  FFMA R43, R67, UR23, -R112 ;  /* 0x00000017432b7c23 */ /* 0x008fe20008000870 */
[----:B------:R-:W-:-:S04]  /*81d0*/  FMNMX R3, R69, R22, !PT ;  /* 0x0000001645037209 */ /* 0x000fc80007800000 */
[----:B------:R-:W2:Y:S01]  /*81e0*/  MUFU.EX2 R37, R37 ;  /* 0x0000002500257308 */ /* 0x000ea20000000800 */
[----:B----4-:R-:W-:Y:S01]  /*81f0*/  @!P6 FMUL R18, R18, R18 ;  /* 0x000000121212e220 */ /* 0x010fe20000400000 */
[----:B------:R-:W-:Y:S01]  /*8200*/  FSETP.GEU.AND P6, PT, R39, -126, PT ;  /* 0xc2fc00002700780b */ /* 0x000fe20003fce000 */
[----:B------:R-:W-:Y:S01]  /*8210*/  @!P5 FMUL R51, R51, 0.5 ;  /* 0x3f0000003333d820 */ /* 0x000fe20000400000 */
[----:B------:R-:W-:Y:S01]  /*8220*/  FMNMX R22, R72, R3, !PT ;  /* 0x0000000348167209 */ /* 0x000fe20007800000 */
[----:B-1----:R-:W-:Y:S02]  /*8230*/  FFMA R47, R71, UR23, -R112 ;  /* 0x00000017472f7c23 */ /* 0x002fe40008000870 */
[----:B------:R-:W-:Y:S01]  /*8240*/  @!P2 FMUL R42, R42, 0.5 ;  /* 0x3f0000002a2aa820 */ /* 0x000fe20000400000 */
[----:B------:R-:W-:Y:S01]  /*8250*/  FMNMX R3, R73, R22, !PT ;  /* 0x0000001649037209 */ /* 0x000fe20007800000 */
[----:B-----5:R-:W-:Y:S01]  /*8260*/  @!P3 FMUL R20, R20, R20 ;  /* 0x000000141414b220 */ /* 0x020fe20000400000 */
[----:B------:R1:W3:Y:S01]  /*8270*/  MUFU.EX2 R22, R51 ;  /* 0x0000003300167308 */ /* 0x0002e20000000800 */
[----:B------:R-:W-:-:S02]  /*8280*/  FSETP.GEU.AND P3, PT, R46, -126, PT ;  /* 0xc2fc00002e00780b */ /* 0x000fc40003f6e000 */
[----:B------:R-:W-:Y:S02]  /*8290*/  FMNMX R26, R76, R3, !PT ;  /* 0x000000034c1a7209 */ /* 0x000fe40007800000 */
[----:B------:R-:W-:Y:S01]  /*82a0*/  @!P6 FMUL R39, R39, 0.5 ;  /* 0x3f0000002727e820 */ /* 0x000fe20000400000 */
[----:B--2---:R-:W-:Y:S02]  /*82b0*/  @!P4 FMUL R37, R37, R37 ;  /* 0x000000252525c220 */ /* 0x004fe40000400000 */
[----:B------:R-:W2:Y:S01]  /*82c0*/  MUFU.EX2 R42, R42 ;  /* 0x0000002a002a7308 */ /* 0x000ea20000000800 */
[----:B------:R-:W-:Y:S01]  /*82d0*/  FSETP.GEU.AND P4, PT, R21, -126, PT ;  /* 0xc2fc00001500780b */ /* 0x000fe20003f8e000 */
[----:B-1----:R-:W-:Y:S01]  /*82e0*/  FFMA R51, R75, UR23, -R112 ;  /* 0x000000174b337c23 */ /* 0x002fe20008000870 */
[----:B------:R-:W-:-:S03]  /*82f0*/  FMNMX R3, R77, R26, !PT ;  /* 0x0000001a4d037209 */ /* 0x000fc60007800000 */
[----:B------:R-:W-:Y:S01]  /*8300*/  @!P3 FMUL R46, R46, 0.5 ;  /* 0x3f0000002e2eb820 */ /* 0x000fe20000400000 */
[----:B------:R-:W-:Y:S01]  /*8310*/  FMNMX R26, R80, R3, !PT ;  /* 0x00000003501a7209 */ /* 0x000fe20007800000 */
[----:B------:R-:W1:Y:S01]  /*8320*/  MUFU.EX2 R39, R39 ;  /* 0x0000002700277308 */ /* 0x000e620000000800 */
[----:B---3--:R-:W-:Y:S01]  /*8330*/  @!P5 FMUL R22, R22, R22 ;  /* 0x000000161616d220 */ /* 0x008fe20000400000 */
[----:B------:R-:W-:Y:S02]  /*8340*/  FSETP.GEU.AND P5, PT, R50, -126, PT ;  /* 0xc2fc00003200780b */ /* 0x000fe40003fae000 */
[----:B------:R-:W-:Y:S02]  /*8350*/  FMNMX R3, R81, R26, !PT ;  /* 0x0000001a51037209 */ /* 0x000fe40007800000 */
[----:B------:R-:W-:Y:S02]  /*8360*/  @!P4 FMUL R21, R21, 0.5 ;  /* 0x3f0000001515c820 */ /* 0x000fe40000400000 */
[----:B------:R-:W3:Y:S01]  /*8370*/  MUFU.EX2 R46, R46 ;  /* 0x0000002e002e7308 */ /* 0x000ee20000000800 */
[----:B--2---:R-:W-:Y:S01]  /*8380*/  @!P2 FMUL R42, R42, R42 ;  /* 0x0000002a2a2aa220 */ /* 0x004fe20000400000 */
[----:B------:R-:W-:-:S02]  /*8390*/  FSETP.GEU.AND P2, PT, R54, -126, PT ;  /* 0xc2fc00003600780b */ /* 0x000fc40003f4e000 */
        /* <DEDUP_REMOVED lines=9> */
[----:B------:R-:W-:Y:S01]  /*8430*/  FSETP.GEU.AND P3, PT, R43, -126, PT ;  /* 0xc2fc00002b00780b */ /* 0x000fe20003f6e000 */
[----:B------:R-:W3:Y:S04]  /*8440*/  SHFL.BFLY PT, R3, R26, 0x1, 0x1f ;  /* 0x0c201f001a037f89 */ /* 0x000ee800000e0000 */
[----:B------:R-:W-:Y:S01]  /*8450*/  @!P6 FMUL R23, R23, 0.5 ;  /* 0x3f0000001717e820 */ /* 0x000fe20000400000 */
[----:B------:R-:W4:Y:S01]  /*8460*/  MUFU.EX2 R54, R54 ;  /* 0x0000003600367308 */ /* 0x000f220000000800 */
[----:B--2---:R-:W-:Y:S01]  /*8470*/  @!P4 FMUL R21, R21, R21 ;  /* 0x000000151515c220 */ /* 0x004fe20000400000 */
[----:B------:R-:W-:-:S05]  /*8480*/  FSETP.GEU.AND P4, PT, R58, -126, PT ;  /* 0xc2fc00003a00780b */ /* 0x000fca0003f8e000 */
[----:B------:R-:W-:Y:S01]  /*8490*/  @!P3 FMUL R43, R43, 0.5 ;  /* 0x3f0000002b2bb820 */ /* 0x000fe20000400000 */
[----:B------:R-:W2:Y:S01]  /*84a0*/  MUFU.EX2 R23, R23 ;  /* 0x0000001700177308 */ /* 0x000ea20000000800 */
[----:B-1----:R-:W-:Y:S01]  /*84b0*/  @!P5 FMUL R50, R50, R50 ;  /* 0x000000323232d220 */ /* 0x002fe20000400000 */
[----:B------:R-:W-:-:S05]  /*84c0*/  FSETP.GEU.AND P5, PT, R47, -126, PT ;  /* 0xc2fc00002f00780b */ /* 0x000fca0003fae000 */
[----:B------:R-:W-:Y:S01]  /*84d0*/  @!P4 FMUL R58, R58, 0.5 ;  /* 0x3f0000003a3ac820 */ /* 0x000fe20000400000 */
[----:B------:R-:W1:Y:S01]  /*84e0*/  MUFU.EX2 R43, R43 ;  /* 0x0000002b002b7308 */ /* 0x000e620000000800 */
[----:B----4-:R-:W-:Y:S01]  /*84f0*/  @!P2 FMUL R54, R54, R54 ;  /* 0x000000363636a220 */ /* 0x010fe20000400000 */
        /* <DEDUP_REMOVED lines=8> */
[----:B------:R-:W4:Y:S01]  /*8580*/  MUFU.EX2 R47, R47 ;  /* 0x0000002f002f7308 */ /* 0x000f220000000800 */
[----:B-1----:R-:W-:Y:S01]  /*8590*/  @!P3 FMUL R43, R43, R43 ;  /* 0x0000002b2b2bb220 */ /* 0x002fe20000400000 */
[----:B------:R-:W-:-:S05]  /*85a0*/  FSETP.GEU.AND P3, PT, R66, -126, PT ;  /* 0xc2fc00004200780b */ /* 0x000fca0003f6e000 */
[----:B------:R-:W-:Y:S01]  /*85b0*/  @!P6 FMUL R62, R62, 0.5 ;  /* 0x3f0000003e3ee820 */ /* 0x000fe20000400000 */
[----:B------:R-:W1:Y:S01]  /*85c0*/  MUFU.EX2 R51, R51 ;  /* 0x0000003300337308 */ /* 0x000e620000000800 */
[----:B---3--:R-:W-:Y:S01]  /*85d0*/  @!P4 FMUL R58, R58, R58 ;  /* 0x0000003a3a3ac220 */ /* 0x008fe20000400000 */
[----:B------:R-:W-:-:S05]  /*85e0*/  FSETP.GEU.AND P4, PT, R55, -126, PT ;  /* 0xc2fc00003700780b */ /* 0x000fca0003f8e000 */
[----:B------:R-:W-:Y:S01]  /*85f0*/  @!P3 FMUL R66, R66, 0.5 ;  /* 0x3f0000004242b820 */ /* 0x000fe20000400000 */
[----:B------:R-:W3:Y:S01]  /*8600*/  MUFU.EX2 R62, R62 ;  /* 0x0000003e003e7308 */ /* 0x000ee20000000800 */
[----:B----4-:R-:W-:Y:S01]  /*8610*/  @!P5 FMUL R47, R47, R47 ;  /* 0x0000002f2f2fd220 */ /* 0x010fe20000400000 */
[----:B------:R-:W-:Y:S02]  /*8620*/  FSETP.GEU.AND P5, PT, R70, -126, PT ;  /* 0xc2fc00004600780b */ /* 0x000fe40003fae000 */
[----:B--2---:R-:W-:-:S03]  /*8630*/  FMNMX R3, R3, R26, !PT ;  /* 0x0000001a03037209 */ /* 0x004fc60007800000 */
[----:B------:R-:W-:Y:S01]  /*8640*/  @!P4 FMUL R55, R55, 0.5 ;  /* 0x3f0000003737c820 */ /* 0x000fe20000400000 */
[----:B------:R-:W2:Y:S01]  /*8650*/  MUFU.EX2 R66, R66 ;  /* 0x0000004200427308 */ /* 0x000ea20000000800 */
[----:B-1----:R-:W-:Y:S01]  /*8660*/  @!P2 FMUL R51, R51, R51 ;  /* 0x000000333333a220 */ /* 0x002fe20000400000 */
[----:B------:R-:W-:-:S05]  /*8670*/  FSETP.GEU.AND P2, PT, R59, -126, PT ;  /* 0xc2fc00003b00780b */ /* 0x000fca0003f4e000 */
[----:B------:R-:W-:Y:S01]  /*8680*/  @!P5 FMUL R70, R70, 0.5 ;  /* 0x3f0000004646d820 */ /* 0x000fe20000400000 */
[----:B------:R-:W1:Y:S01]  /*8690*/  MUFU.EX2 R55, R55 ;  /* 0x0000003700377308 */ /* 0x000e620000000800 */
[----:B---3--:R-:W-:Y:S01]  /*86a0*/  @!P6 FMUL R62, R62, R62 ;  /* 0x0000003e3e3ee220 */ /* 0x008fe20000400000 */
[----:B------:R-:W-:-:S04]  /*86b0*/  FSETP.NEU.AND P6, PT, R3, -INF , PT ;  /* 0xff8000000300780b */ /* 0x000fc80003fcd000 */
[----:B------:R-:W-:Y:S01]  /*86c0*/  FSEL R26, R3, RZ, P6 ;  /* 0x000000ff031a7208 */ /* 0x000fe20003000000 */
[----:B------:R-:W-:Y:S01]  /*86d0*/  @!P2 FMUL R59, R59, 0.5 ;  /* 0x3f0000003b3ba820 */ /* 0x000fe20000400000 */
[----:B------:R-:W3:Y:S01]  /*86e0*/  MUFU.EX2 R70, R70 ;  /* 0x0000004600467308 */ /* 0x000ee20000000800 */
[----:B--2---:R-:W-:Y:S01]  /*86f0*/  @!P3 FMUL R66, R66, R66 ;  /* 0x000000424242b220 */ /* 0x004fe20000400000 */
[----:B------:R-:W-:Y:S01]  /*8700*/  FSETP.GEU.AND P3, PT, R87, -126, PT ;  /* 0xc2fc00005700780b */ /* 0x000fe20003f6e000 */
[----:B------:R-:W-:Y:S01]  /*8710*/  FMUL R30, R26, UR23 ;  /* 0x000000171a1e7c20 */ /* 0x000fe20008400000 */
[----:B------:R-:W-:Y:S01]  /*8720*/  FSETP.GEU.AND P6, PT, R74, -126, PT ;  /* 0xc2fc00004a00780b */ /* 0x000fe20003fce000 */
[----:B------:R-:W-:Y:S02]  /*8730*/  FADD R26, -R26, R9 ;  /* 0x000000091a1a7221 */ /* 0x000fe40000000100 */
[--C-:B------:R-:W-:Y:S01]  /*8740*/  FFMA R28, R28, UR23, -R30.reuse ;  /* 0x000000171c1c7c23 */ /* 0x100fe2000800081e */
[----:B------:R-:W2:Y:S01]  /*8750*/  MUFU.EX2 R59, R59 ;  /* 0x0000003b003b7308 */ /* 0x000ea20000000800 */
[--C-:B------:R-:W-:Y:S01]  /*8760*/  FFMA R24, R24, UR23, -R30.reuse ;  /* 0x0000001718187c23 */ /* 0x100fe2000800081e */
[----:B-1----:R-:W-:Y:S01]  /*8770*/  @!P4 FMUL R55, R55, R55 ;  /* 0x000000373737c220 */ /* 0x002fe20000400000 */
[--C-:B------:R-:W-:Y:S01]  /*8780*/  FFMA R34, R11, UR23, -R30.reuse ;  /* 0x000000170b227c23 */ /* 0x100fe2000800081e */
[--C-:B------:R-:W-:Y:S01]  /*8790*/  FFMA R38, R15, UR23, -R30.reuse ;  /* 0x000000170f267c23 */ /* 0x100fe2000800081e */
[--C-:B------:R-:W-:Y:S01]  /*87a0*/  FFMA R32, R32, UR23, -R30.reuse ;  /* 0x0000001720207c23 */ /* 0x100fe2000800081e */
[----:B------:R-:W-:Y:S01]  /*87b0*/  FSETP.GEU.AND P4, PT, R24, -126, PT ;  /* 0xc2fc00001800780b */ /* 0x000fe20003f8e000 */
[----:B------:R-:W-:Y:S01]  /*87c0*/  @!P3 FMUL R87, R87, 0.5 ;  /* 0x3f0000005757b820 */ /* 0x000fe20000400000 */
[--C-:B------:R-:W-:Y:S01]  /*87d0*/  FFMA R17, R17, UR23, -R30.reuse ;  /* 0x0000001711117c23 */ /* 0x100fe2000800081e */
[----:B---3--:R-:W-:Y:S01]  /*87e0*/  @!P5 FMUL R70, R70, R70 ;  /* 0x000000464646d220 */ /* 0x008fe20000400000 */
[----:B------:R-:W-:Y:S01]  /*87f0*/  FSETP.GEU.AND P5, PT, R34, -126, PT ;  /* 0xc2fc00002200780b */ /* 0x000fe20003fae000 */
[----:B------:R-:W1:Y:S01]  /*8800*/  MUFU.EX2 R11, R87 ;  /* 0x00000057000b7308 */ /* 0x000e620000000800 */
[--C-:B------:R-:W-:Y:S01]  /*8810*/  FFMA R63, R13, UR23, -R30.reuse ;  /* 0x000000170d3f7c23 */ /* 0x100fe2000800081e */
[--C-:B------:R-:W-:Y:S01]  /*8820*/  FFMA R36, R36, UR23, -R30.reuse ;  /* 0x0000001724247c23 */ /* 0x100fe2000800081e */
[----:B------:R-:W-:Y:S01]  /*8830*/  @!P6 FMUL R74, R74, 0.5 ;  /* 0x3f0000004a4ae820 */ /* 0x000fe20000400000 */
[--C-:B------:R-:W-:Y:S01]  /*8840*/  FFMA R41, R41, UR23, -R30.reuse ;  /* 0x0000001729297c23 */ /* 0x100fe2000800081e */
[--C-:B------:R-:W-:Y:S01]  /*8850*/  FFMA R48, R48, UR23, -R30.reuse ;  /* 0x0000001730307c23 */ /* 0x100fe2000800081e */
[----:B--2---:R-:W-:Y:S01]  /*8860*/  @!P2 FMUL R59, R59, R59 ;  /* 0x0000003b3b3ba220 */ /* 0x004fe20000400000 */
[----:B------:R-:W-:Y:S01]  /*8870*/  FSETP.GEU.AND P2, PT, R28, -126, PT ;  /* 0xc2fc00001c00780b */ /* 0x000fe20003f4e000 */
[----:B------:R-:W-:Y:S01]  /*8880*/  @!P4 FMUL R24, R24, 0.5 ;  /* 0x3f0000001818c820 */ /* 0x000fe20000400000 */
[----:B------:R-:W2:Y:S01]  /*8890*/  MUFU.EX2 R74, R74 ;  /* 0x0000004a004a7308 */ /* 0x000ea20000000800 */
[--C-:B------:R-:W-:Y:S01]  /*88a0*/  FFMA R44, R44, UR23, -R30.reuse ;  /* 0x000000172c2c7c23 */ /* 0x100fe2000800081e */
[--C-:B------:R-:W-:Y:S01]  /*88b0*/  FFMA R45, R45, UR23, -R30.reuse ;  /* 0x000000172d2d7c23 */ /* 0x100fe2000800081e */
[----:B------:R-:W-:Y:S01]  /*88c0*/  @!P5 FMUL R34, R34, 0.5 ;  /* 0x3f0000002222d820 */ /* 0x000fe20000400000 */
[--C-:B------:R-:W-:Y:S01]  /*88d0*/  FFMA R40, R40, UR23, -R30.reuse ;  /* 0x0000001728287c23 */ /* 0x100fe2000800081e */
[--C-:B------:R-:W-:Y:S01]  /*88e0*/  FFMA R52, R52, UR23, -R30.reuse ;  /* 0x0000001734347c23 */ /* 0x100fe2000800081e */
[--C-:B------:R-:W-:Y:S01]  /*88f0*/  FFMA R53, R53, UR23, -R30.reuse ;  /* 0x0000001735357c23 */ /* 0x100fe2000800081e */
[--C-:B------:R-:W-:Y:S01]  /*8900*/  FFMA R56, R56, UR23, -R30.reuse ;  /* 0x0000001738387c23 */ /* 0x100fe2000800081e */
[----:B------:R-:W3:Y:S01]  /*8910*/  MUFU.EX2 R24, R24 ;  /* 0x0000001800187308 */ /* 0x000ee20000000800 */
[----:B-1----:R-:W-:Y:S01]  /*8920*/  @!P3 FMUL R11, R11, R11 ;  /* 0x0000000b0b0bb220 */ /* 0x002fe20000400000 */
[----:B------:R-:W-:Y:S01]  /*8930*/  FSETP.GEU.AND P3, PT, R32, -126, PT ;  /* 0xc2fc00002000780b */ /* 0x000fe20003f6e000 */
[----:B------:R-:W-:Y:S01]  /*8940*/  @!P2 FMUL R28, R28, 0.5 ;  /* 0x3f0000001c1ca820 */ /* 0x000fe20000400000 */
[--C-:B------:R-:W-:Y:S01]  /*8950*/  FFMA R49, R49, UR23, -R30.reuse ;  /* 0x0000001731317c23 */ /* 0x100fe2000800081e */
[--C-:B------:R-:W-:Y:S01]  /*8960*/  FFMA R64, R64, UR23, -R30.reuse ;  /* 0x0000001740407c23 */ /* 0x100fe2000800081e */
[--C-:B------:R-:W-:Y:S01]  /*8970*/  FFMA R68, R68, UR23, -R30.reuse ;  /* 0x0000001744447c23 */ /* 0x100fe2000800081e */
[--C-:B------:R-:W-:Y:S01]  /*8980*/  FFMA R60, R60, UR23, -R30.reuse ;  /* 0x000000173c3c7c23 */ /* 0x100fe2000800081e */
[----:B------:R-:W1:Y:S01]  /*8990*/  MUFU.EX2 R15, R34 ;  /* 0x00000022000f7308 */ /* 0x000e620000000800 */
[----:B--2---:R-:W-:Y:S01]  /*89a0*/  @!P6 FMUL R74, R74, R74 ;  /* 0x0000004a4a4ae220 */ /* 0x004fe20000400000 */
[----:B------:R-:W-:Y:S01]  /*89b0*/  FSETP.GEU.AND P6, PT, R38, -126, PT ;  /* 0xc2fc00002600780b */ /* 0x000fe20003fce000 */
[--C-:B------:R-:W-:Y:S01]  /*89c0*/  FFMA R72, R72, UR23, -R30.reuse ;  /* 0x0000001748487c23 */ /* 0x100fe2000800081e */
[--C-:B------:R-:W-:Y:S01]  /*89d0*/  FFMA R73, R73, UR23, -R30.reuse ;  /* 0x0000001749497c23 */ /* 0x100fe2000800081e */
[--C-:B------:R-:W-:Y:S01]  /*89e0*/  FFMA R80, R80, UR23, -R30.reuse ;  /* 0x0000001750507c23 */ /* 0x100fe2000800081e */
[--C-:B------:R-:W-:Y:S01]  /*89f0*/  FFMA R76, R76, UR23, -R30.reuse ;  /* 0x000000174c4c7c23 */ /* 0x100fe2000800081e */
[----:B------:R-:W-:Y:S01]  /*8a00*/  @!P3 FMUL R32, R32, 0.5 ;  /* 0x3f0000002020b820 */ /* 0x000fe20000400000 */
[----:B------:R-:W2:Y:S01]  /*8a10*/  MUFU.EX2 R28, R28 ;  /* 0x0000001c001c7308 */ /* 0x000ea20000000800 */
[----:B---3--:R-:W-:Y:S01]  /*8a20*/  @!P4 FMUL R24, R24, R24 ;  /* 0x000000181818c220 */ /* 0x008fe20000400000 */
[----:B------:R-:W-:Y:S01]  /*8a30*/  FSETP.GEU.AND P4, PT, R63, -126, PT ;  /* 0xc2fc00003f00780b */ /* 0x000fe20003f8e000 */
[--C-:B------:R-:W-:Y:S01]  /*8a40*/  FFMA R69, R69, UR23, -R30.reuse ;  /* 0x0000001745457c23 */ /* 0x100fe2000800081e */
[--C-:B------:R-:W-:Y:S01]  /*8a50*/  FFMA R81, R81, UR23, -R30.reuse ;  /* 0x0000001751517c23 */ /* 0x100fe2000800081e */
[--C-:B------:R-:W-:Y:S01]  /*8a60*/  FFMA R77, R77, UR23, -R30.reuse ;  /* 0x000000174d4d7c23 */ /* 0x100fe2000800081e */
[----:B------:R-:W-:Y:S01]  /*8a70*/  FFMA R84, R84, UR23, -R30 ;  /* 0x0000001754547c23 */ /* 0x000fe2000800081e */
[----:B------:R-:W-:Y:S01]  /*8a80*/  @!P6 FMUL R38, R38, 0.5 ;  /* 0x3f0000002626e820 */ /* 0x000fe20000400000 */
[----:B------:R-:W3:Y:S01]  /*8a90*/  MUFU.EX2 R32, R32 ;  /* 0x0000002000207308 */ /* 0x000ee20000000800 */
[----:B-1----:R-:W-:Y:S01]  /*8aa0*/  @!P5 FMUL R15, R15, R15 ;  /* 0x0000000f0f0fd220 */ /* 0x002fe20000400000 */
[----:B------:R-:W-:Y:S01]  /*8ab0*/  FSETP.GEU.AND P5, PT, R36, -126, PT ;  /* 0xc2fc00002400780b */ /* 0x000fe20003fae000 */
[----:B------:R-:W-:Y:S01]  /*8ac0*/  FADD R75, R37, R70 ;  /* 0x00000046254b7221 */ /* 0x000fe20000000000 */
[----:B------:R-:W-:Y:S01]  /*8ad0*/  FMUL R26, R26, UR23 ;  /* 0x000000171a1a7c20 */ /* 0x000fe20008400000 */
[----:B------:R-:W-:-:S02]  /*8ae0*/  F2FP.BF16.F32.PACK_AB R37, R22, R37 ;  /* 0x000000251625723e */ /* 0x000fc400000010ff */
        /* <DEDUP_REMOVED lines=9> */
[----:B------:R-:W3:Y:S01]  /*8b80*/  MUFU.EX2 R36, R36 ;  /* 0x0000002400247308 */ /* 0x000ee20000000800 */
[----:B-1----:R-:W-:Y:S01]  /*8b90*/  @!P6 FMUL R13, R13, R13 ;  /* 0x0000000d0d0de220 */ /* 0x002fe20000400000 */
[----:B------:R-:W-:-:S05]  /*8ba0*/  FSETP.GEU.AND P6, PT, R40, -126, PT ;  /* 0xc2fc00002800780b */ /* 0x000fca0003fce000 */
        /* <DEDUP_REMOVED lines=13> */
[----:B------:R1:W4:Y:S01]  /*8c80*/  MUFU.EX2 R34, R44 ;  /* 0x0000002c00227308 */ /* 0x0003220000000800 */
[----:B--2---:R-:W-:Y:S01]  /*8c90*/  @!P3 FMUL R41, R41, R41 ;  /* 0x000000292929b220 */ /* 0x004fe20000400000 */
[----:B------:R-:W-:-:S05]  /*8ca0*/  FSETP.GEU.AND P3, PT, R52, -126, PT ;  /* 0xc2fc00003400780b */ /* 0x000fca0003f6e000 */
[----:B------:R-:W-:Y:S01]  /*8cb0*/  @!P2 FMUL R48, R48, 0.5 ;  /* 0x3f0000003030a820 */ /* 0x000fe20000400000 */
[----:B------:R-:W2:Y:S01]  /*8cc0*/  MUFU.EX2 R45, R45 ;  /* 0x0000002d002d7308 */ /* 0x000ea20000000800 */
[----:B-1----:R-:W-:Y:S01]  /*8cd0*/  FFMA R44, R57, UR23, -R30 ;  /* 0x00000017392c7c23 */ /* 0x002fe2000800081e */
[----:B---3--:R-:W-:Y:S01]  /*8ce0*/  @!P6 FMUL R40, R40, R40 ;  /* 0x000000282828e220 */ /* 0x008fe20000400000 */
[----:B------:R-:W-:-:S04]  /*8cf0*/  FSETP.GEU.AND P6, PT, R49, -126, PT ;  /* 0xc2fc00003100780b */ /* 0x000fc80003fce000 */
[----:B------:R-:W-:Y:S01]  /*8d00*/  @!P3 FMUL R52, R52, 0.5 ;  /* 0x3f0000003434b820 */ /* 0x000fe20000400000 */
[----:B------:R-:W1:Y:S01]  /*8d10*/  MUFU.EX2 R48, R48 ;  /* 0x0000003000307308 */ /* 0x000e620000000800 */
[----:B----4-:R-:W-:Y:S01]  /*8d20*/  @!P4 FMUL R34, R34, R34 ;  /* 0x000000222222c220 */ /* 0x010fe20000400000 */
[----:B------:R-:W-:-:S06]  /*8d30*/  FSETP.GEU.AND P4, PT, R53, -126, PT ;  /* 0xc2fc00003500780b */ /* 0x000fcc0003f8e000 */
[----:B------:R3:W4:Y:S01]  /*8d40*/  MUFU.EX2 R38, R52 ;  /* 0x0000003400267308 */ /* 0x0007220000000800 */
[----:B--2---:R-:W-:Y:S01]  /*8d50*/  @!P5 FMUL R45, R45, R45 ;  /* 0x0000002d2d2dd220 */ /* 0x004fe20000400000 */
[----:B------:R-:W-:Y:S01]  /*8d60*/  FSETP.GEU.AND P5, PT, R56, -126, PT ;  /* 0xc2fc00003800780b */ /* 0x000fe20003fae000 */
[----:B------:R-:W-:-:S04]  /*8d70*/  @!P6 FMUL R49, R49, 0.5 ;  /* 0x3f0000003131e820 */ /* 0x000fc80000400000 */
[----:B------:R-:W-:Y:S01]  /*8d80*/  @!P4 FMUL R53, R53, 0.5 ;  /* 0x3f0000003535c820 */ /* 0x000fe20000400000 */
[----:B-1----:R-:W-:Y:S01]  /*8d90*/  @!P2 FMUL R48, R48, R48 ;  /* 0x000000303030a220 */ /* 0x002fe20000400000 */
[----:B------:R-:W-:Y:S01]  /*8da0*/  FSETP.GEU.AND P2, PT, R44, -126, PT ;  /* 0xc2fc00002c00780b */ /* 0x000fe20003f4e000 */
[----:B---3--:R-:W-:Y:S01]  /*8db0*/  FFMA R52, R61, UR23, -R30 ;  /* 0x000000173d347c23 */ /* 0x008fe2000800081e */
[----:B------:R-:W1:Y:S04]  /*8dc0*/  MUFU.EX2 R49, R49 ;  /* 0x0000003100317308 */ /* 0x000e680000000800 */
[----:B------:R-:W-:Y:S01]  /*8dd0*/  @!P5 FMUL R56, R56, 0.5 ;  /* 0x3f0000003838d820 */ /* 0x000fe20000400000 */
[----:B----4-:R-:W-:Y:S01]  /*8de0*/  @!P3 FMUL R38, R38, R38 ;  /* 0x000000262626b220 */ /* 0x010fe20000400000 */
[----:B------:R-:W-:-:S02]  /*8df0*/  FSETP.GEU.AND P3, PT, R52, -126, PT ;  /* 0xc2fc00003400780b */ /* 0x000fc40003f6e000 */
[----:B------:R-:W2:Y:S03]  /*8e00*/  MUFU.EX2 R53, R53 ;  /* 0x0000003500357308 */ /* 0x000ea60000000800 */
[----:B------:R-:W-:-:S05]  /*8e10*/  @!P2 FMUL R44, R44, 0.5 ;  /* 0x3f0000002c2ca820 */ /* 0x000fca0000400000 */
[----:B------:R3:W4:Y:S01]  /*8e20*/  MUFU.EX2 R57, R56 ;  /* 0x0000003800397308 */ /* 0x0007220000000800 */
[----:B-1----:R-:W-:Y:S01]  /*8e30*/  @!P6 FMUL R49, R49, R49 ;  /* 0x000000313131e220 */ /* 0x002fe20000400000 */
[----:B------:R-:W-:Y:S01]  /*8e40*/  FSETP.GEU.AND P6, PT, R60, -126, PT ;  /* 0xc2fc00003c00780b */ /* 0x000fe20003fce000 */
[----:B------:R-:W-:-:S05]  /*8e50*/  @!P3 FMUL R52, R52, 0.5 ;  /* 0x3f0000003434b820 */ /* 0x000fca0000400000 */
[----:B------:R-:W1:Y:S01]  /*8e60*/  MUFU.EX2 R44, R44 ;  /* 0x0000002c002c7308 */ /* 0x000e620000000800 */
[----:B--2---:R-:W-:Y:S01]  /*8e70*/  @!P4 FMUL R53, R53, R53 ;  /* 0x000000353535c220 */ /* 0x004fe20000400000 */
[----:B------:R-:W-:Y:S01]  /*8e80*/  FSETP.GEU.AND P4, PT, R64, -126, PT ;  /* 0xc2fc00004000780b */ /* 0x000fe20003f8e000 */
[--C-:B---3--:R-:W-:Y:S01]  /*8e90*/  FFMA R56, R65, UR23, -R30.reuse ;  /* 0x0000001741387c23 */ /* 0x108fe2000800081e */
[----:B------:R-:W-:-:S03]  /*8ea0*/  FFMA R30, R85, UR23, -R30 ;  /* 0x00000017551e7c23 */ /* 0x000fc6000800081e */
[----:B------:R-:W-:Y:S01]  /*8eb0*/  @!P6 FMUL R60, R60, 0.5 ;  /* 0x3f0000003c3ce820 */ /* 0x000fe20000400000 */
[----:B------:R-:W2:Y:S01]  /*8ec0*/  MUFU.EX2 R78, R52 ;  /* 0x00000034004e7308 */ /* 0x000ea20000000800 */
[----:B----4-:R-:W-:Y:S01]  /*8ed0*/  @!P5 FMUL R57, R57, R57 ;  /* 0x000000393939d220 */ /* 0x010fe20000400000 */
        /* <DEDUP_REMOVED lines=19> */
[----:B------:R-:W-:Y:S02]  /*9010*/  FADD R115, R64, R75 ;  /* 0x0000004b40737221 */ /* 0x000fe40000000000 */
[----:B------:R-:W-:Y:S02]  /*9020*/  FADD R75, R32, R65 ;  /* 0x00000041204b7221 */ /* 0x000fe40000000000 */
[----:B------:R-:W-:Y:S01]  /*9030*/  @!P6 FMUL R69, R69, 0.5 ;  /* 0x3f0000004545e820 */ /* 0x000fe20000400000 */
[----:B------:R4:W5:Y:S01]  /*9040*/  MUFU.EX2 R71, R72 ;  /* 0x0000004800477308 */ /* 0x0009620000000800 */
[----:B--2---:R-:W-:Y:S01]  /*9050*/  @!P5 FMUL R56, R56, R56 ;  /* 0x000000383838d220 */ /* 0x004fe20000400000 */
[----:B------:R-:W-:Y:S01]  /*9060*/  FSETP.GEU.AND P5, PT, R76, -126, PT ;  /* 0xc2fc00004c00780b */ /* 0x000fe20003fae000 */
[----:B-1----:R-:W-:Y:S01]  /*9070*/  FADD R68, -R19, R8 ;  /* 0x0000000813447221 */ /* 0x002fe20000000100 */
[----:B------:R-:W-:Y:S01]  /*9080*/  FADD R19, R33, R62 ;  /* 0x0000003e21137221 */ /* 0x000fe20000000000 */
[----:B------:R-:W-:Y:S01]  /*9090*/  FADD R8, R25, R46 ;  /* 0x0000002e19087221 */ /* 0x000fe20000000000 */
[----:B------:R-:W-:Y:S01]  /*90a0*/  F2FP.BF16.F32.PACK_AB R25, R10, R25 ;  /* 0x000000190a19723e */ /* 0x000fe200000010ff */
[----:B------:R-:W-:Y:S01]  /*90b0*/  @!P4 FMUL R73, R73, 0.5 ;  /* 0x3f0000004949c820 */ /* 0x000fe20000400000 */
[----:B------:R1:W-:Y:S01]  /*90c0*/  MUFU.EX2 R52, R69 ;  /* 0x0000004500347308 */ /* 0x0003e20000000800 */
[----:B---3--:R-:W-:Y:S01]  /*90d0*/  @!P2 FMUL R67, R67, R67 ;  /* 0x000000434343a220 */ /* 0x008fe20000400000 */
[----:B------:R-:W-:Y:S01]  /*90e0*/  FSETP.GEU.AND P2, PT, R80, -126, PT ;  /* 0xc2fc00005000780b */ /* 0x000fe20003f4e000 */
[----:B------:R-:W-:Y:S01]  /*90f0*/  FADD R86, R8, R19 ;  /* 0x0000001308567221 */ /* 0x000fe20000000000 */
[----:B------:R-:W-:Y:S01]  /*9100*/  FADD R8, R10, R21 ;  /* 0x000000150a087221 */ /* 0x000fe20000000000 */
[----:B----4-:R-:W-:Y:S01]  /*9110*/  FADD R72, R22, R59 ;  /* 0x0000003b16487221 */ /* 0x010fe20000000000 */
[----:B------:R-:W-:Y:S01]  /*9120*/  FMUL R85, R68, UR23 ;  /* 0x0000001744557c20 */ /* 0x000fe20008400000 */
[----:B------:R-:W-:Y:S01]  /*9130*/  @!P5 FMUL R76, R76, 0.5 ;  /* 0x3f0000004c4cd820 */ /* 0x000fe20000400000 */
[----:B------:R2:W3:Y:S01]  /*9140*/  MUFU.EX2 R60, R73 ;  /* 0x00000049003c7308 */ /* 0x0004e20000000800 */
[----:B-----5:R-:W-:Y:S01]  /*9150*/  @!P3 FMUL R71, R71, R71 ;  /* 0x000000474747b220 */ /* 0x020fe20000400000 */
[----:B------:R-:W-:Y:S01]  /*9160*/  FSETP.GEU.AND P3, PT, R81, -126, PT ;  /* 0xc2fc00005100780b */ /* 0x000fe20003f6e000 */
[----:B-1----:R-:W-:Y:S01]  /*9170*/  FADD R69, R14, R43 ;  /* 0x0000002b0e457221 */ /* 0x002fe20000000000 */
[----:B------:R-:W-:Y:S01]  /*9180*/  FADD R86, R86, R115 ;  /* 0x0000007356567221 */ /* 0x000fe20000000000 */
[----:B------:R-:W-:-:S02]  /*9190*/  F2FP.BF16.F32.PACK_AB R33, R18, R33 ;  /* 0x000000211221723e */ /* 0x000fc400000010ff */
[----:B------:R-:W-:Y:S01]  /*91a0*/  @!P2 FMUL R80, R80, 0.5 ;  /* 0x3f0000005050a820 */ /* 0x000fe20000400000 */
[----:B------:R1:W4:Y:S01]  /*91b0*/  MUFU.EX2 R9, R76 ;  /* 0x0000004c00097308 */ /* 0x0003220000000800 */
[----:B--2---:R-:W-:Y:S01]  /*91c0*/  FADD R73, R18, R51 ;  /* 0x0000003312497221 */ /* 0x004fe20000000000 */
[----:B------:R-:W-:Y:S01]  /*91d0*/  FADD R114, R69, R72 ;  /* 0x0000004845727221 */ /* 0x000fe20000000000 */
        /* <DEDUP_REMOVED lines=10> */
[----:B------:R-:W-:Y:S01]  /*9280*/  FADD R69, R12, R23 ;  /* 0x000000170c457221 */ /* 0x000fe20000000000 */
[----:B-1----:R-:W-:Y:S01]  /*9290*/  FADD R76, R20, R55 ;  /* 0x00000037144c7221 */ /* 0x002fe20000000000 */
[----:B------:R-:W-:Y:S01]  /*92a0*/  FADD R112, R8, R73 ;  /* 0x0000004908707221 */ /* 0x000fe20000000000 */
[----:B------:R-:W1:Y:S01]  /*92b0*/  MUFU.EX2 R64, R81 ;  /* 0x0000005100407308 */ /* 0x000e620000000800 */
[----:B----4-:R-:W-:Y:S01]  /*92c0*/  @!P5 FMUL R9, R9, R9 ;  /* 0x000000090909d220 */ /* 0x010fe20000400000 */
[----:B------:R-:W-:Y:S01]  /*92d0*/  FSETP.GEU.AND P5, PT, R84, -126, PT ;  /* 0xc2fc00005400780b */ /* 0x000fe20003fae000 */
[----:B------:R-:W-:Y:S01]  /*92e0*/  FADD R72, R16, R47 ;  /* 0x0000002f10487221 */ /* 0x000fe20000000000 */
[----:B------:R-:W-:Y:S01]  /*92f0*/  FADD R73, R42, R11 ;  /* 0x0000000b2a497221 */ /* 0x000fe20000000000 */
[----:B------:R-:W-:Y:S01]  /*9300*/  FADD R113, R69, R76 ;  /* 0x0000004c45717221 */ /* 0x000fe20000000000 */
[----:B------:R-:W-:Y:S01]  /*9310*/  @!P6 FMUL R52, R52, R52 ;  /* 0x000000343434e220 */ /* 0x000fe20000400000 */
[----:B------:R-:W-:Y:S01]  /*9320*/  @!P4 FMUL R77, R77, 0.5 ;  /* 0x3f0000004d4dc820 */ /* 0x000fe20000400000 */
[----:B------:R-:W-:Y:S01]  /*9330*/  FADD R116, R72, R73 ;  /* 0x0000004948747221 */ /* 0x000fe20000000000 */
[----:B--2---:R-:W-:Y:S01]  /*9340*/  @!P2 FMUL R19, R19, R19 ;  /* 0x000000131313a220 */ /* 0x004fe20000400000 */
[----:B------:R-:W-:Y:S01]  /*9350*/  FSETP.GEU.AND P2, PT, R30, -126, PT ;  /* 0xc2fc00001e00780b */ /* 0x000fe20003f4e000 */
[----:B------:R2:W3:Y:S01]  /*9360*/  MUFU.EX2 R8, R77 ;  /* 0x0000004d00087308 */ /* 0x0004e20000000800 */
[----:B------:R-:W-:Y:S01]  /*9370*/  FSETP.GEU.AND P6, PT, R26, -126, PT ;  /* 0xc2fc00001a00780b */ /* 0x000fe20003fce000 */
[----:B------:R-:W-:Y:S01]  /*9380*/  FADD R80, R48, R19 ;  /* 0x0000001330507221 */ /* 0x000fe20000000000 */
[----:B------:R-:W-:Y:S01]  /*9390*/  FADD R72, R24, R57 ;  /* 0x0000003918487221 */ /* 0x000fe20000000000 */
[----:B------:R-:W-:Y:S01]  /*93a0*/  @!P5 FMUL R84, R84, 0.5 ;  /* 0x3f0000005454d820 */ /* 0x000fe20000400000 */
[----:B------:R-:W-:Y:S01]  /*93b0*/  FADD R73, R15, R44 ;  /* 0x0000002c0f497221 */ /* 0x000fe20000000000 */
[----:B------:R-:W-:Y:S01]  /*93c0*/  FADD R76, R41, R60 ;  /* 0x0000003c294c7221 */ /* 0x000fe20000000000 */
[----:B-1----:R-:W-:Y:S01]  /*93d0*/  @!P3 FMUL R64, R64, R64 ;  /* 0x000000404040b220 */ /* 0x002fe20000400000 */
[----:B------:R-:W1:Y:S01]  /*93e0*/  MUFU.EX2 R69, R84 ;  /* 0x0000005400457308 */ /* 0x000e620000000800 */
[----:B--2---:R-:W-:Y:S01]  /*93f0*/  FADD R77, R40, R71 ;  /* 0x00000047284d7221 */ /* 0x004fe20000000000 */
[----:B------:R-:W-:Y:S01]  /*9400*/  FADD R82, R75, R80 ;  /* 0x000000504b527221 */ /* 0x000fe20000000000 */
[----:B------:R-:W-:Y:S01]  /*9410*/  FADD R80, R73, R76 ;  /* 0x0000004c49507221 */ /* 0x000fe20000000000 */
[----:B------:R-:W-:Y:S01]  /*9420*/  @!P2 FMUL R30, R30, 0.5 ;  /* 0x3f0000001e1ea820 */ /* 0x000fe20000400000 */
[----:B------:R-:W-:Y:S01]  /*9430*/  FADD R79, R72, R77 ;  /* 0x0000004d484f7221 */ /* 0x000fe20000000000 */
[----:B------:R-:W-:Y:S01]  /*9440*/  FSETP.GEU.AND P3, PT, R85, -126, PT ;  /* 0xc2fc00005500780b */ /* 0x000fe20003f6e000 */
[----:B------:R-:W-:Y:S01]  /*9450*/  FADD R73, R63, R56 ;  /* 0x000000383f497221 */ /* 0x000fe20000000000 */
[----:B------:R2:W4:Y:S01]  /*9460*/  MUFU.EX2 R68, R30 ;  /* 0x0000001e00447308 */ /* 0x0005220000000800 */
[----:B------:R-:W-:Y:S01]  /*9470*/  FADD R76, R49, R64 ;  /* 0x00000040314c7221 */ /* 0x000fe20000000000 */
[----:B------:R-:W-:Y:S01]  /*9480*/  FADD R72, R28, R61 ;  /* 0x0000003d1c487221 */ /* 0x000fe20000000000 */
[----:B------:R-:W-:Y:S01]  /*9490*/  FADD R75, R34, R9 ;  /* 0x00000009224b7221 */ /* 0x000fe20000000000 */
[----:B---3--:R-:W-:Y:S01]  /*94a0*/  @!P4 FMUL R8, R8, R8 ;  /* 0x000000080808c220 */ /* 0x008fe20000400000 */
[----:B------:R-:W-:Y:S01]  /*94b0*/  FADD R83, R73, R76 ;  /* 0x0000004c49537221 */ /* 0x000fe20000000000 */
[----:B------:R-:W-:Y:S01]  /*94c0*/  FADD R73, R17, R52 ;  /* 0x0000003411497221 */ /* 0x000fe20000000000 */
[----:B------:R-:W-:Y:S01]  /*94d0*/  FADD R81, R72, R75 ;  /* 0x0000004b48517221 */ /* 0x000fe20000000000 */
[----:B------:R-:W-:Y:S01]  /*94e0*/  FADD R75, R45, R8 ;  /* 0x000000082d4b7221 */ /* 0x000fe20000000000 */
[----:B--2---:R-:W-:Y:S01]  /*94f0*/  FADD R30, R13, R78 ;  /* 0x0000004e0d1e7221 */ /* 0x004fe20000000000 */
[----:B------:R-:W-:Y:S01]  /*9500*/  @!P6 FMUL R26, R26, 0.5 ;  /* 0x3f0000001a1ae820 */ /* 0x000fe20000400000 */
[----:B-1----:R-:W-:Y:S01]  /*9510*/  @!P5 FMUL R69, R69, R69 ;  /* 0x000000454545d220 */ /* 0x002fe20000400000 */
[----:B------:R-:W-:Y:S01]  /*9520*/  FADD R72, R36, R67 ;  /* 0x0000004324487221 */ /* 0x000fe20000000000 */
[----:B------:R-:W-:Y:S01]  /*9530*/  FADD R30, R30, R75 ;  /* 0x0000004b1e1e7221 */ /* 0x000fe20000000000 */
[----:B------:R-:W-:Y:S01]  /*9540*/  @!P3 FMUL R85, R85, 0.5 ;  /* 0x3f0000005555b820 */ /* 0x000fe20000400000 */
[----:B------:R-:W-:Y:S01]  /*9550*/  FADD R77, R38, R69 ;  /* 0x00000045264d7221 */ /* 0x000fe20000000000 */
[----:B------:R-:W-:Y:S01]  /*9560*/  FADD R79, R79, R82 ;  /* 0x000000524f4f7221 */ /* 0x000fe20000000000 */
[----:B----4-:R-:W-:Y:S01]  /*9570*/  @!P2 FMUL R68, R68, R68 ;  /* 0x000000444444a220 */ /* 0x010fe20000400000 */
[----:B------:R-:W-:Y:S01]  /*9580*/  FADD R80, R80, R83 ;  /* 0x0000005350507221 */ /* 0x000fe20000000000 */
[----:B------:R-:W-:Y:S01]  /*9590*/  FADD R72, R72, R77 ;  /* 0x0000004d48487221 */ /* 0x000fe20000000000 */
[----:B------:R-:W1:Y:S01]  /*95a0*/  MUFU.EX2 R85, R85 ;  /* 0x0000005500557308 */ /* 0x000e620000000800 */
[----:B------:R-:W-:Y:S01]  /*95b0*/  FADD R76, R53, R68 ;  /* 0x00000044354c7221 */ /* 0x000fe20000000000 */
[----:B------:R-:W-:Y:S01]  /*95c0*/  FADD R87, R87, R114 ;  /* 0x0000007257577221 */ /* 0x000fe20000000000 */
[----:B------:R-:W-:Y:S01]  /*95d0*/  FADD R72, R81, R72 ;  /* 0x0000004851487221 */ /* 0x000fe20000000000 */
[----:B------:R-:W-:Y:S01]  /*95e0*/  FADD R117, R112, R117 ;  /* 0x0000007570757221 */ /* 0x000fe20000000000 */
[----:B------:R-:W-:Y:S01]  /*95f0*/  FADD R75, R73, R76 ;  /* 0x0000004c494b7221 */ /* 0x000fe20000000000 */
[----:B------:R-:W-:Y:S01]  /*9600*/  FADD R116, R113, R116 ;  /* 0x0000007471747221 */ /* 0x000fe20000000000 */
[----:B------:R-:W-:Y:S01]  /*9610*/  FADD R72, R79, R72 ;  /* 0x000000484f487221 */ /* 0x000fe20000000000 */
[----:B------:R2:W3:Y:S01]  /*9620*/  MUFU.EX2 R73, R26 ;  /* 0x0000001a00497308 */ /* 0x0004e20000000800 */
[----:B------:R-:W-:Y:S01]  /*9630*/  FADD R75, R30, R75 ;  /* 0x0000004b1e4b7221 */ /* 0x000fe20000000000 */
[----:B------:R-:W-:Y:S01]  /*9640*/  FADD R86, R86, R117 ;  /* 0x0000007556567221 */ /* 0x000fe20000000000 */
[----:B------:R-:W-:Y:S01]  /*9650*/  FADD R87, R87, R116 ;  /* 0x0000007457577221 */ /* 0x000fe20000000000 */
[----:B------:R-:W-:Y:S01]  /*9660*/  F2FP.BF16.F32.PACK_AB R34, R45, R34 ;  /* 0x000000222d22723e */ /* 0x000fe200000010ff */
[----:B------:R-:W-:Y:S01]  /*9670*/  FADD R75, R80, R75 ;  /* 0x0000004b504b7221 */ /* 0x000fe20000000000 */
[----:B------:R-:W-:Y:S01]  /*9680*/  F2FP.BF16.F32.PACK_AB R76, R44, R57 ;  /* 0x000000392c4c723e */ /* 0x000fe200000010ff */
[----:B------:R-:W-:Y:S01]  /*9690*/  FADD R86, R86, R87 ;  /* 0x0000005756567221 */ /* 0x000fe20000000000 */
[----:B------:R-:W-:Y:S01]  /*96a0*/  F2FP.BF16.F32.PACK_AB R77, R21, R46 ;  /* 0x0000002e154d723e */ /* 0x000fe200000010ff */
[----:B------:R-:W-:Y:S01]  /*96b0*/  FADD R72, R72, R75 ;  /* 0x0000004b48487221 */ /* 0x000fe20000000000 */
[----:B-1----:R-:W-:Y:S01]  /*96c0*/  @!P3 FMUL R85, R85, R85 ;  /* 0x000000555555b220 */ /* 0x002fe20000400000 */
[----:B--2---:R-:W-:-:S02]  /*96d0*/  F2FP.BF16.F32.PACK_AB R26, R13, R28 ;  /* 0x0000001c0d1a723e */ /* 0x004fc400000010ff */
[----:B------:R-:W-:Y:S01]  /*96e0*/  F2FP.BF16.F32.PACK_AB R28, R63, R32 ;  /* 0x000000203f1c723e */ /* 0x000fe200000010ff */
[----:B------:R-:W-:Y:S01]  /*96f0*/  FFMA R0, R85, R0, R86 ;  /* 0x0000000055007223 */ /* 0x000fe20000000056 */
[----:B------:R-:W-:Y:S01]  /*9700*/  F2FP.BF16.F32.PACK_AB R30, R17, R36 ;  /* 0x00000024111e723e */ /* 0x000fe200000010ff */
[----:B------:R-:W-:Y:S01]  /*9710*/  FMUL R106, R106, R85 ;  /* 0x000000556a6a7220 */ /* 0x000fe20000400000 */
[----:B---3--:R-:W-:Y:S01]  /*9720*/  @!P6 FMUL R73, R73, R73 ;  /* 0x000000494949e220 */ /* 0x008fe20000400000 */
[----:B------:R-:W-:Y:S01]  /*9730*/  F2FP.BF16.F32.PACK_AB R38, R53, R38 ;  /* 0x000000263526723e */ /* 0x000fe200000010ff */
[----:B------:R-:W-:Y:S01]  /*9740*/  FMUL R107, R107, R85 ;  /* 0x000000556b6b7220 */ /* 0x000fe20000400000 */
[----:B------:R-:W-:Y:S01]  /*9750*/  F2FP.BF16.F32.PACK_AB R44, R56, R65 ;  /* 0x00000041382c723e */ /* 0x000fe200000010ff */
[----:B------:R-:W-:Y:S01]  /*9760*/  FFMA R2, R73, R2, R72 ;  /* 0x0000000249027223 */ /* 0x000fe20000000048 */
[----:B------:R-:W-:Y:S01]  /*9770*/  SHF.L.U32 R72, R7, 0x1f, RZ ;  /* 0x0000001f07487819 */ /* 0x000fe200000006ff */
[-C--:B------:R-:W-:Y:S01]  /*9780*/  FMUL R110, R110, R85.reuse ;  /* 0x000000556e6e7220 */ /* 0x080fe20000400000 */
[----:B------:R-:W-:Y:S01]  /*9790*/  F2FP.BF16.F32.PACK_AB R45, R43, R54 ;  /* 0x000000362b2d723e */ /* 0x000fe200000010ff */
[----:B------:R-:W-:Y:S01]  /*97a0*/  FMUL R111, R111, R85 ;  /* 0x000000556f6f7220 */ /* 0x000fe20000400000 */
[----:B------:R1:W2:Y:S01]  /*97b0*/  SYNCS.PHASECHK.TRANS64.TRYWAIT P2, [UR10+0x12000], R72 ;  /* 0x01200048ff0075a7 */ /* 0x0002a2000804014a */
[----:B------:R-:W-:Y:S01]  /*97c0*/  F2FP.BF16.F32.PACK_AB R46, R52, R67 ;  /* 0x00000043342e723e */ /* 0x000fe200000010ff */
[-C--:B------:R-:W-:Y:S01]  /*97d0*/  FMUL R98, R98, R85.reuse ;  /* 0x0000005562627220 */ /* 0x080fe20000400000 */
        /* <DEDUP_REMOVED lines=35> */
[----:B------:R-:W-:Y:S01]  /*9a10*/  F2FP.BF16.F32.PACK_AB R66, R68, R69 ;  /* 0x000000454442723e */ /* 0x000fe200000010ff */
[----:B-12---:R-:W-:Y:S06]  /*9a20*/  @!P0 BRA `(.L_x_39) ;  /* 0x0000000000048947 */ /* 0x006fec0003800000 */
[----:B------:R-:W-:Y:S01]  /*9a30*/  BPT.TRAP 0x1 ;  /* 0x000000040000795c */ /* 0x000fe20000300000 */
.L_x_39:
[----:B------:R-:W-:Y:S05]  /*9a40*/  @P2 BRA `(.L_x_40) ;  /* 0x0000000000082947 */ /* 0x000fea0003800000 */
[----:B------:R-:W1:Y:S02]  /*9a50*/  SYNCS.PHASECHK.TRANS64.TRYWAIT P2, [UR10+0x12000], R72 ;  /* 0x01200048ff0075a7 */ /* 0x000e64000804014a */
[----:B-1----:R-:W-:Y:S05]  /*9a60*/  @!P2 BRA `(.L_x_41) ;  /* 0x00000034006ca947 */ /* 0x002fea0003800000 */
.L_x_40:
        /* <DEDUP_REMOVED lines=24> */
[----:B------:R-:W-:Y:S01]  /*9bf0*/  UMOV UR14, UR22 ;  /* 0x00000016000e7c82 */ /* 0x000fe20008000000 */
[----:B------:R-:W-:Y:S01]  /*9c00*/  UMOV UR15, 0xc0000010 ;  /* 0xc0000010000f7882 */ /* 0x000fe20000000000 */
[----:B------:R-:W-:Y:S01]  /*9c10*/  UIADD3 UR22, UR10, 0x240, URZ ;  /* 0x000002400a167890 */ /* 0x000fe2000fffe03f */
        /* <DEDUP_REMOVED lines=102> */
.L_x_42:
[----:B------:R-:W-:-:S04]  /*a280*/  ULEA UR10, UR4, UR36, 0x3 ;  /* 0x00000024040a7291 */ /* 0x000fc8000f8e183f */
[----:B------:R-:W-:-:S04]  /*a290*/  UIADD3 UR10, UR10, 0x12028, URZ ;  /* 0x000120280a0a7890 */ /* 0x000fc8000fffe03f */
[----:B------:R-:W-:-:S09]  /*a2a0*/  UPRMT UR10, URZ, 0x654, UR10 ;  /* 0x000006543f0a7896 */ /* 0x000fd2000800000a */
[----:B------:R-:W-:Y:S01]  /*a2b0*/  SYNCS.ARRIVE.TRANS64.RED.A1T0 RZ, [UR10], RZ ;  /* 0x000000ffffff79a7 */ /* 0x000fe2000810040a */
[----:B------:R-:W-:Y:S05]  /*a2c0*/  @P1 BRA `(.L_x_43) ;  /* 0x0000000000041947 */ /* 0x000fea0003800000 */
[----:B------:R-:W-:Y:S01]  /*a2d0*/  BPT.TRAP 0x1 ;  /* 0x000000040000795c */ /* 0x000fe20000300000 */
.L_x_43:
[----:B------:R-:W-:-:S04]  /*a2e0*/  UIADD3 UR4, UR4, 0x1, URZ ;  /* 0x0000000104047890 */ /* 0x000fc8000fffe03f */
[----:B------:R-:W-:-:S04]  /*a2f0*/  UISETP.NE.AND UP0, UPT, UR4, 0x5, UPT ;  /* 0x000000050400788c */ /* 0x000fc8000bf05270 */
[----:B------:R-:W-:Y:S01]  /*a300*/  USEL UR10, UR4, URZ, UP0 ;  /* 0x0000003f040a7287 */ /* 0x000fe20008000000 */
[----:B------:R-:W-:Y:S11]  /*a310*/  @!P0 BRA `(.L_x_44) ;  /* 0x0000000000048947 */ /* 0x000ff60003800000 */
[----:B------:R-:W-:Y:S01]  /*a320*/  BPT.TRAP 0x1 ;  /* 0x000000040000795c */ /* 0x000fe20000300000 */
.L_x_44:
[----:B------:R-:W-:-:S04]  /*a330*/  ULEA UR4, UR10, UR36, 0x3 ;  /* 0x000000240a047291 */ /* 0x000fc8000f8e183f */
[----:B------:R-:W-:-:S04]  /*a340*/  UIADD3 UR4, UR4, 0x12028, URZ ;  /* 0x0001202804047890 */ /* 0x000fc8000fffe03f */
[----:B------:R-:W-:-:S09]  /*a350*/  UPRMT UR4, URZ, 0x654, UR4 ;  /* 0x000006543f047896 */ /* 0x000fd20008000004 */
[----:B------:R-:W-:Y:S01]  /*a360*/  SYNCS.ARRIVE.TRANS64.RED.A1T0 RZ, [UR4], RZ ;  /* 0x000000ffffff79a7 */ /* 0x000fe20008100404 */
[----:B------:R-:W-:Y:S05]  /*a370*/  @P1 BRA `(.L_x_45) ;  /* 0x0000000000041947 */ /* 0x000fea0003800000 */
[----:B------:R-:W-:Y:S01]  /*a380*/  BPT.TRAP 0x1 ;  /* 0x000000040000795c */ /* 0x000fe20000300000 */
.L_x_45:
[----:B------:R-:W-:Y:S01]  /*a390*/  UIADD3 UR7, UR7, 0x1, URZ ;  /* 0x0000000107077890 */ /* 0x000fe2000fffe03f */
[C---:B------:R-:W-:Y:S01]  /*a3a0*/  ISETP.GT.AND P2, PT, R6.reuse, 0x1, PT ;  /* 0x000000010600780c */ /* 0x040fe20003f44270 */
[----:B------:R-:W-:Y:S01]  /*a3b0*/  UIADD3 UR4, UR10, 0x1, URZ ;  /* 0x000000010a047890 */ /* 0x000fe2000fffe03f */
[----:B------:R-:W-:Y:S01]  /*a3c0*/  VIADD R6, R6, 0xffffffff ;  /* 0xffffffff06067836 */ /* 0x000fe20000000000 */
[----:B------:R-:W-:Y:S01]  /*a3d0*/  UISETP.NE.AND UP1, UPT, UR7, 0x5, UPT ;  /* 0x000000050700788c */ /* 0x000fe2000bf25270 */
[----:B------:R-:W-:Y:S01]  /*a3e0*/  IADD3 R4, R4, 0x80, RZ ;  /* 0x0000008004047810 */ /* 0x000fe20007ffe0ff */
[----:B------:R-:W-:Y:S01]  /*a3f0*/  UISETP.NE.AND UP0, UPT, UR4, 0x5, UPT ;  /* 0x000000050400788c */ /* 0x000fe2000bf05270 */
[----:B-1----:R-:W-:Y:S01]  /*a400*/  IMAD.MOV.U32 R9, RZ, RZ, R3 ;  /* 0x000000ffff097224 */ /* 0x002fe200078e0003 */
[----:B------:R-:W-:Y:S01]  /*a410*/  USEL UR10, URZ, 0x1, UP1 ;  /* 0x000000013f0a7887 */ /* 0x000fe20008800000 */
[----:B------:R-:W-:Y:S01]  /*a420*/  MOV R8, R5 ;  /* 0x0000000500087202 */ /* 0x000fe20000000f00 */
[----:B------:R-:W-:-:S02]  /*a430*/  USEL UR4, UR4, URZ, UP0 ;  /* 0x0000003f04047287 */ /* 0x000fc40008000000 */
[----:B------:R-:W-:Y:S02]  /*a440*/  USEL UR7, UR7, URZ, UP1 ;  /* 0x0000003f07077287 */ /* 0x000fe40008800000 */
[----:B------:R-:W-:Y:S01]  /*a450*/  LOP3.LUT R10, R7, UR10, RZ, 0x3c, !PT ;  /* 0x0000000a070a7c12 */ /* 0x000fe2000f8e3cff */
[----:B------:R-:W-:Y:S09]  /*a460*/  @P2 BRA `(.L_x_46) ;  /* 0xffffffc800802947 */ /* 0x000ff2000383ffff */
.L_x_35:
[----:B------:R-:W1:Y:S01]  /*a470*/  SHFL.BFLY PT, R7, R2, 0x1, 0x1f ;  /* 0x0c201f0002077f89 */ /* 0x000e6200000e0000 */
[----:B------:R-:W-:Y:S01]  /*a480*/  BSSY B0, `(.L_x_47) ;  /* 0x0000023000007945 */ /* 0x000fe20003800000 */
[----:B------:R-:W-:Y:S01]  /*a490*/  MOV R8, 0x3f800000 ;  /* 0x3f80000000087802 */ /* 0x000fe20000000f00 */
[----:B------:R-:W-:Y:S01]  /*a4a0*/  IMAD.MOV.U32 R6, RZ, RZ, 0x3f800000 ;  /* 0x3f800000ff067424 */ /* 0x000fe200078e00ff */
[----:B------:R-:W2:Y:S01]  /*a4b0*/  SHFL.BFLY PT, R9, R0, 0x1, 0x1f ;  /* 0x0c201f0000097f89 */ /* 0x000ea200000e0000 */
[----:B------:R-:W-:Y:S01]  /*a4c0*/  MOV R11, 0x7f800000 ;  /* 0x7f800000000b7802 */ /* 0x000fe20000000f00 */
[----:B-1----:R-:W-:Y:S01]  /*a4d0*/  FADD R7, R7, R2 ;  /* 0x0000000207077221 */ /* 0x002fe20000000000 */
[----:B--2---:R-:W-:-:S04]  /*a4e0*/  FADD R14, R9, R0 ;  /* 0x00000000090e7221 */ /* 0x004fc80000000000 */
[----:B------:R-:W1:Y:S01]  /*a4f0*/  SHFL.BFLY PT, R4, R7, 0x2, 0x1f ;  /* 0x0c401f0007047f89 */ /* 0x000e6200000e0000 */
[----:B------:R-:W-:-:S03]  /*a500*/  IMAD.MOV.U32 R9, RZ, RZ, 0x7f800000 ;  /* 0x7f800000ff097424 */ /* 0x000fc600078e00ff */
[----:B------:R-:W2:Y:S01]  /*a510*/  SHFL.BFLY PT, R15, R14, 0x2, 0x1f ;  /* 0x0c401f000e0f7f89 */ /* 0x000ea200000e0000 */
[C---:B-1----:R-:W-:Y:S01]  /*a520*/  FSETP.NE.AND P0, PT, R7.reuse, -R4, PT ;  /* 0x800000040700720b */ /* 0x042fe20003f05000 */
[----:B------:R-:W-:Y:S01]  /*a530*/  FADD R2, R7, R4 ;  /* 0x0000000407027221 */ /* 0x000fe20000000000 */
[----:B--2---:R-:W-:-:S11]  /*a540*/  FADD R4, R14, R15 ;  /* 0x0000000f0e047221 */ /* 0x004fd60000000000 */
[----:B------:R-:W-:Y:S05]  /*a550*/  @!P0 BRA `(.L_x_48) ;  /* 0x0000000000548947 */ /* 0x000fea0003800000 */
[----:B------:R-:W-:Y:S01]  /*a560*/  VIADD R0, R2, 0x1800000 ;  /* 0x0180000002007836 */ /* 0x000fe20000000000 */
[----:B------:R-:W-:Y:S04]  /*a570*/  BSSY B1, `(.L_x_49) ;  /* 0x000000c000017945 */ /* 0x000fe80003800000 */
[----:B------:R-:W-:-:S04]  /*a580*/  LOP3.LUT R0, R0, 0x7f800000, RZ, 0xc0, !PT ;  /* 0x7f80000000007812 */ /* 0x000fc800078ec0ff */
[----:B------:R-:W-:-:S13]  /*a590*/  ISETP.GT.U32.AND P0, PT, R0, 0x1ffffff, PT ;  /* 0x01ffffff0000780c */ /* 0x000fda0003f04070 */
[----:B------:R-:W-:Y:S05]  /*a5a0*/  @P0 BRA `(.L_x_50) ;  /* 0x0000000000100947 */ /* 0x000fea0003800000 */
[----:B------:R-:W-:-:S07]  /*a5b0*/  MOV R12, 0xa5d0 ;  /* 0x0000a5d0000c7802 */ /* 0x000fce0000000f00 */
[----:B------:R-:W-:Y:S05]  /*a5c0*/  CALL.REL.NOINC `($__internal_0_$__cuda_sm20_rcp_rn_f32_slowpath) ;  /* 0x0000002c003c7944 */ /* 0x000fea0003c00000 */
[----:B------:R-:W-:Y:S01]  /*a5d0*/  MOV R6, R0 ;  /* 0x0000000000067202 */ /* 0x000fe20000000f00 */
[----:B------:R-:W-:Y:S06]  /*a5e0*/  BRA `(.L_x_51) ;  /* 0x0000000000107947 */ /* 0x000fec0003800000 */
.L_x_50:
[----:B------:R-:W1:Y:S02]  /*a5f0*/  MUFU.RCP R7, R2 ;  /* 0x0000000200077308 */ /* 0x000e640000001000 */
[----:B-1----:R-:W-:-:S04]  /*a600*/  FFMA R0, R2, R7, -1 ;  /* 0xbf80000002007423 */ /* 0x002fc80000000007 */
[----:B------:R-:W-:-:S04]  /*a610*/  FADD.FTZ R0, -R0, -RZ ;  /* 0x800000ff00007221 */ /* 0x000fc80000010100 */
[----:B------:R-:W-:-:S07]  /*a620*/  FFMA R6, R7, R0, R7 ;  /* 0x0000000007067223 */ /* 0x000fce0000000007 */
.L_x_51:
[----:B------:R-:W-:Y:S05]  /*a630*/  BSYNC B1 ;  /* 0x0000000000017941 */ /* 0x000fea0003800000 */
.L_x_49:
[----:B------:R-:W-:Y:S01]  /*a640*/  FSETP.GEU.AND P0, PT, |R2|, 1.175494350822287508e-38, PT ;  /* 0x008000000200780b */ /* 0x000fe20003f0e200 */
[----:B------:R-:W-:-:S12]  /*a650*/  ULDC UR4, c[0x0][0x600] ;  /* 0x0001800000047ab9 */ /* 0x000fd80000000800 */
[----:B------:R-:W-:-:S04]  /*a660*/  @!P0 FMUL R2, R2, 16777216 ;  /* 0x4b80000002028820 */ /* 0x000fc80000400000 */
[----:B------:R-:W1:Y:S02]  /*a670*/  MUFU.LG2 R0, R2 ;  /* 0x0000000200007308 */ /* 0x000e640000000c00 */
[----:B-1----:R-:W-:-:S04]  /*a680*/  @!P0 FADD R0, R0, -24 ;  /* 0xc1c0000000008421 */ /* 0x002fc80000000000 */
[----:B------:R-:W-:-:S04]  /*a690*/  FMUL R0, R0, 0.69314718246459960938 ;  /* 0x3f31721800007820 */ /* 0x000fc80000400000 */
[----:B------:R-:W-:-:S07]  /*a6a0*/  FFMA R11, R3, UR4, R0 ;  /* 0x00000004030b7c23 */ /* 0x000fce0008000000 */
.L_x_48:
[----:B------:R-:W-:Y:S05]  /*a6b0*/  BSYNC B0 ;  /* 0x0000000000007941 */ /* 0x000fea0003800000 */
.L_x_47:
[----:B------:R-:W-:Y:S01]  /*a6c0*/  FSETP.NE.AND P0, PT, R14, -R15, PT ;  /* 0x8000000f0e00720b */ /* 0x000fe20003f05000 */
[----:B------:R-:W-:Y:S01]  /*a6d0*/  ULDC UR4, c[0x0][0x608] ;  /* 0x0001820000047ab9 */ /* 0x000fe20000000800 */
[----:B------:R-:W-:Y:S01]  /*a6e0*/  BSSY B0, `(.L_x_52) ;  /* 0x0000025000007945 */ /* 0x000fe20003800000 */
[----:B------:R-:W-:-:S04]  /*a6f0*/  FMUL R6, R6, UR4 ;  /* 0x0000000406067c20 */ /* 0x000fc80008400000 */
        /* <DEDUP_REMOVED lines=12> */
[----:B------:R-:W-:Y:S06]  /*a7c0*/  @!P0 BRA `(.L_x_53) ;  /* 0x0000000000588947 */ /* 0x000fec0003800000 */
[----:B------:R-:W-:Y:S01]  /*a7d0*/  VIADD R0, R4, 0x1800000 ;  /* 0x0180000004007836 */ /* 0x000fe20000000000 */
[----:B------:R-:W-:Y:S04]  /*a7e0*/  BSSY B1, `(.L_x_54) ;  /* 0x000000d000017945 */ /* 0x000fe80003800000 */
[----:B------:R-:W-:-:S04]  /*a7f0*/  LOP3.LUT R0, R0, 0x7f800000, RZ, 0xc0, !PT ;  /* 0x7f80000000007812 */ /* 0x000fc800078ec0ff */
[----:B------:R-:W-:-:S13]  /*a800*/  ISETP.GT.U32.AND P0, PT, R0, 0x1ffffff, PT ;  /* 0x01ffffff0000780c */ /* 0x000fda0003f04070 */
[----:B------:R-:W-:Y:S05]  /*a810*/  @P0 BRA `(.L_x_55) ;  /* 0x0000000000140947 */ /* 0x000fea0003800000 */
[----:B------:R-:W-:Y:S02]  /*a820*/  MOV R2, R4 ;  /* 0x0000000400027202 */ /* 0x000fe40000000f00 */
[----:B------:R-:W-:-:S07]  /*a830*/  MOV R12, 0xa850 ;  /* 0x0000a850000c7802 */ /* 0x000fce0000000f00 */
[----:B------:R-:W-:Y:S05]  /*a840*/  CALL.REL.NOINC `($__internal_0_$__cuda_sm20_rcp_rn_f32_slowpath) ;  /* 0x00000028009c7944 */ /* 0x000fea0003c00000 */
[----:B------:R-:W-:Y:S01]  /*a850*/  IMAD.MOV.U32 R8, RZ, RZ, R0 ;  /* 0x000000ffff087224 */ /* 0x000fe200078e0000 */
[----:B------:R-:W-:Y:S06]  /*a860*/  BRA `(.L_x_56) ;  /* 0x0000000000107947 */ /* 0x000fec0003800000 */
.L_x_55:
[----:B------:R-:W1:Y:S02]  /*a870*/  MUFU.RCP R3, R4 ;  /* 0x0000000400037308 */ /* 0x000e640000001000 */
[----:B-1----:R-:W-:-:S04]  /*a880*/  FFMA R0, R4, R3, -1 ;  /* 0xbf80000004007423 */ /* 0x002fc80000000003 */
[----:B------:R-:W-:-:S04]  /*a890*/  FADD.FTZ R0, -R0, -RZ ;  /* 0x800000ff00007221 */ /* 0x000fc80000010100 */
[----:B------:R-:W-:-:S07]  /*a8a0*/  FFMA R8, R3, R0, R3 ;  /* 0x0000000003087223 */ /* 0x000fce0000000003 */
.L_x_56:
[----:B------:R-:W-:Y:S05]  /*a8b0*/  BSYNC B1 ;  /* 0x0000000000017941 */ /* 0x000fea0003800000 */
.L_x_54:
[----:B------:R-:W-:Y:S01]  /*a8c0*/  FSETP.GEU.AND P0, PT, |R4|, 1.175494350822287508e-38, PT ;  /* 0x008000000400780b */ /* 0x000fe20003f0e200 */
[----:B------:R-:W-:-:S12]  /*a8d0*/  ULDC UR4, c[0x0][0x600] ;  /* 0x0001800000047ab9 */ /* 0x000fd80000000800 */
[----:B------:R-:W-:-:S04]  /*a8e0*/  @!P0 FMUL R4, R4, 16777216 ;  /* 0x4b80000004048820 */ /* 0x000fc80000400000 */
[----:B------:R-:W1:Y:S02]  /*a8f0*/  MUFU.LG2 R0, R4 ;  /* 0x0000000400007308 */ /* 0x000e640000000c00 */
[----:B-1----:R-:W-:-:S04]  /*a900*/  @!P0 FADD R0, R0, -24 ;  /* 0xc1c0000000008421 */ /* 0x002fc80000000000 */
[----:B------:R-:W-:-:S04]  /*a910*/  FMUL R0, R0, 0.69314718246459960938 ;  /* 0x3f31721800007820 */ /* 0x000fc80000400000 */
[----:B------:R-:W-:-:S07]  /*a920*/  FFMA R9, R5, UR4, R0 ;  /* 0x0000000405097c23 */ /* 0x000fce0008000000 */
.L_x_53:
[----:B------:R-:W-:Y:S05]  /*a930*/  BSYNC B0 ;  /* 0x0000000000007941 */ /* 0x000fea0003800000 */
.L_x_52:
[----:B------:R-:W-:Y:S01]  /*a940*/  UISETP.NE.AND UP0, UPT, UR37, 0x1, UPT ;  /* 0x000000012500788c */ /* 0x000fe2000bf05270 */
[----:B------:R-:W1:Y:S01]  /*a950*/  S2R R2, SR_TID.X ;  /* 0x0000000000027919 */ /* 0x000e620000002100 */
[----:B------:R-:W-:Y:S02]  /*a960*/  ULDC.64 UR8, c[0x0][0x208] ;  /* 0x0000820000087ab9 */ /* 0x000fe40000000a00 */
[----:B------:R-:W-:-:S06]  /*a970*/  USEL UR4, URZ, 0x1, UP0 ;  /* 0x000000013f047887 */ /* 0x000fcc0008000000 */
[----:B------:R-:W-:Y:S01]  /*a980*/  MOV R0, UR4 ;  /* 0x0000000400007c02 */ /* 0x000fe20008000f00 */
[----:B------:R-:W-:Y:S02]  /*a990*/  ULDC UR4, c[0x0][0x608] ;  /* 0x0001820000047ab9 */ /* 0x000fe40000000800 */
[----:B------:R-:W-:Y:S01]  /*a9a0*/  FMUL R8, R8, UR4 ;  /* 0x0000000408087c20 */ /* 0x000fe20008400000 */
[----:B------:R-:W-:-:S04]  /*a9b0*/  SHF.L.U32 R0, R0, 0x1f, RZ ;  /* 0x0000001f00007819 */ /* 0x000fc800000006ff */
[----:B------:R-:W2:Y:S01]  /*a9c0*/  SYNCS.PHASECHK.TRANS64.TRYWAIT P0, [UR20+0x8], R0 ;  /* 0x00000800ff0075a7 */ /* 0x000ea20008000154 */
[C---:B-1----:R-:W-:Y:S02]  /*a9d0*/  LOP3.LUT P1, R18, R2.reuse, 0x3, RZ, 0xc0, !PT ;  /* 0x0000000302127812 */ /* 0x042fe4000782c0ff */
[----:B------:R-:W-:Y:S01]  /*a9e0*/  LOP3.LUT R16, R2, 0x7f, RZ, 0xc0, !PT ;  /* 0x0000007f02107812 */ /* 0x000fe200078ec0ff */
[----:B--2---:R-:W-:Y:S10]  /*a9f0*/  @!P0 BRA `(.L_x_57) ;  /* 0x0000002400a08947 */ /* 0x004ff40003800000 */
.L_x_109:
[----:B------:R-:W-:Y:S01]  /*aa00*/  USHF.L.U32 UR42, UR42, 0x6, URZ ;  /* 0x000000062a2a7899 */ /* 0x000fe2000800063f */
[----:B------:R-:W-:Y:S01]  /*aa10*/  BSSY B0, `(.L_x_58) ;  /* 0x0000018000007945 */ /* 0x000fe20003800000 */
[----:B------:R-:W-:-:S03]  /*aa20*/  SHF.R.U32.HI R17, RZ, 0x5, R16 ;  /* 0x00000005ff117819 */ /* 0x000fc60000011610 */
[----:B------:R-:W-:Y:S07]  /*aa30*/  @P1 BRA `(.L_x_59) ;  /* 0x0000000000541947 */ /* 0x000fee0003800000 */
[----:B------:R-:W2:Y:S01]  /*aa40*/  S2UR UR4, SR_CTAID.Y ;  /* 0x00000000000479c3 */ /* 0x000ea20000002600 */
[----:B-1----:R-:W-:Y:S01]  /*aa50*/  SHF.R.U32.HI R0, RZ, 0x2, R2 ;  /* 0x00000002ff007819 */ /* 0x002fe20000011602 */
[----:B------:R-:W-:Y:S01]  /*aa60*/  IMAD.SHL.U32 R3, R17, 0x10, RZ ;  /* 0x0000001011037824 */ /* 0x000fe200078e00ff */
[----:B------:R-:W-:Y:S02]  /*aa70*/  ULDC.64 UR6, c[0x0][0x688] ;  /* 0x0001a20000067ab9 */ /* 0x000fe40000000a00 */
[----:B------:R-:W-:-:S03]  /*aa80*/  LOP3.LUT R0, R0, 0x7, RZ, 0xc0, !PT ;  /* 0x0000000700007812 */ /* 0x000fc600078ec0ff */
[----:B------:R-:W1:Y:S01]  /*aa90*/  S2UR UR5, SR_CTAID.Z ;  /* 0x00000000000579c3 */ /* 0x000e620000002700 */
[----:B------:R-:W-:-:S04]  /*aaa0*/  LOP3.LUT R0, R3, 0xfffffff0, R0, 0xe2, !PT ;  /* 0xfffffff003007812 */ /* 0x000fc800078ee200 */
[----:B------:R-:W-:-:S05]  /*aab0*/  IADD3 R3, R0, UR42, RZ ;  /* 0x0000002a00037c10 */ /* 0x000fca000fffe0ff */
[----:B------:R-:W-:Y:S01]  /*aac0*/  VIADD R2, R3, 0x8 ;  /* 0x0000000803027836 */ /* 0x000fe20000000000 */
[----:B--2---:R-:W-:-:S04]  /*aad0*/  UIMAD UR4, UR4, UR6, UR42 ;  /* 0x00000006040472a4 */ /* 0x004fc8000f8e022a */
[----:B-1----:R-:W-:-:S03]  /*aae0*/  UIMAD UR4, UR5, UR7, UR4 ;  /* 0x00000007050472a4 */ /* 0x002fc6000f8e0204 */
[----:B------:R-:W-:Y:S02]  /*aaf0*/  ULDC UR5, c[0x0][0x288] ;  /* 0x0000a20000057ab9 */ /* 0x000fe40000000800 */
[----:B------:R-:W-:Y:S02]  /*ab00*/  ISETP.GE.U32.AND P0, PT, R3, UR5, PT ;  /* 0x0000000503007c0c */ /* 0x000fe4000bf06070 */
[----:B------:R-:W-:Y:S02]  /*ab10*/  IADD3 R0, P2, R0, UR4, RZ ;  /* 0x0000000400007c10 */ /* 0x000fe4000ff5e0ff */
[----:B------:R-:W-:Y:S01]  /*ab20*/  ISETP.GE.U32.AND P1, PT, R2, UR5, PT ;  /* 0x0000000502007c0c */ /* 0x000fe2000bf26070 */
[----:B------:R-:W-:Y:S01]  /*ab30*/  ULDC.64 UR4, c[0x0][0x680] ;  /* 0x0001a00000047ab9 */ /* 0x000fe20000000a00 */
[----:B------:R-:W-:Y:S02]  /*ab40*/  IADD3.X R3, RZ, RZ, RZ, P2, !PT ;  /* 0x000000ffff037210 */ /* 0x000fe400017fe4ff */
[----:B------:R-:W-:-:S04]  /*ab50*/  LEA R2, P2, R0, UR4, 0x2 ;  /* 0x0000000400027c11 */ /* 0x000fc8000f8410ff */
[----:B------:R-:W-:-:S05]  /*ab60*/  LEA.HI.X R3, R0, UR5, R3, 0x2, P2 ;  /* 0x0000000500037c11 */ /* 0x000fca00090f1403 */
[----:B------:R2:W-:Y:S04]  /*ab70*/  @!P0 STG.E desc[UR8][R2.64], R11 ;  /* 0x0000000b02008986 */ /* 0x0005e8000c101908 */
[----:B------:R2:W-:Y:S02]  /*ab80*/  @!P1 STG.E desc[UR8][R2.64+0x20], R9 ;  /* 0x0000200902009986 */ /* 0x0005e4000c101908 */
.L_x_59:
[----:B------:R-:W-:Y:S05]  /*ab90*/  BSYNC B0 ;  /* 0x0000000000007941 */ /* 0x000fea0003800000 */
.L_x_58:
[----:B------:R-:W-:Y:S01]  /*aba0*/  ULDC.64 UR4, c[0x0][0x730] ;  /* 0x0001cc0000047ab9 */ /* 0x000fe20000000a00 */
[-C--:B------:R-:W-:Y:S01]  /*abb0*/  FMUL R106, R106, R8.reuse ;  /* 0x000000086a6a7220 */ /* 0x080fe20000400000 */
[----:B------:R-:W-:Y:S01]  /*abc0*/  ISETP.NE.U32.AND P0, PT, RZ, UR4, PT ;  /* 0x00000004ff007c0c */ /* 0x000fe2000bf05070 */
[-C--:B------:R-:W-:Y:S01]  /*abd0*/  FMUL R36, R107, R8.reuse ;  /* 0x000000086b247220 */ /* 0x080fe20000400000 */
[-C--:B------:R-:W-:Y:S01]  /*abe0*/  FMUL R110, R110, R8.reuse ;  /* 0x000000086e6e7220 */ /* 0x080fe20000400000 */
[-C--:B------:R-:W-:Y:S01]  /*abf0*/  FMUL R38, R111, R8.reuse ;  /* 0x000000086f267220 */ /* 0x080fe20000400000 */
[----:B------:R-:W-:Y:S01]  /*ac00*/  ISETP.NE.AND.EX P0, PT, RZ, UR5, PT, P0 ;  /* 0x00000005ff007c0c */ /* 0x000fe2000bf05300 */
[-C--:B------:R-:W-:Y:S01]  /*ac10*/  FMUL R98, R98, R8.reuse ;  /* 0x0000000862627220 */ /* 0x080fe20000400000 */
[-C--:B------:R-:W-:Y:S01]  /*ac20*/  FMUL R40, R99, R8.reuse ;  /* 0x0000000863287220 */ /* 0x080fe20000400000 */
[-C--:B------:R-:W-:Y:S01]  /*ac30*/  FMUL R102, R102, R8.reuse ;  /* 0x0000000866667220 */ /* 0x080fe20000400000 */
[-C--:B------:R-:W-:Y:S01]  /*ac40*/  FMUL R42, R103, R8.reuse ;  /* 0x00000008672a7220 */ /* 0x080fe20000400000 */
[-C--:B------:R-:W-:Y:S01]  /*ac50*/  FMUL R90, R90, R8.reuse ;  /* 0x000000085a5a7220 */ /* 0x080fe20000400000 */
[-C--:B------:R-:W-:Y:S01]  /*ac60*/  FMUL R44, R91, R8.reuse ;  /* 0x000000085b2c7220 */ /* 0x080fe20000400000 */
[-C--:B------:R-:W-:Y:S01]  /*ac70*/  FMUL R94, R94, R8.reuse ;  /* 0x000000085e5e7220 */ /* 0x080fe20000400000 */
[----:B------:R-:W-:-:S05]  /*ac80*/  FMUL R46, R95, R8 ;  /* 0x000000085f2e7220 */ /* 0x000fca0000400000 */
[----:B------:R-:W-:Y:S05]  /*ac90*/  @P0 BRA `(.L_x_60) ;  /* 0x0000000000200947 */ /* 0x000fea0003800000 */
[----:B------:R-:W-:Y:S02]  /*aca0*/  ULDC.64 UR4, c[0x0][0x728] ;  /* 0x0001ca0000047ab9 */ /* 0x000fe40000000a00 */
[----:B------:R-:W-:-:S04]  /*acb0*/  ISETP.NE.U32.AND P0, PT, RZ, UR4, PT ;  /* 0x00000004ff007c0c */ /* 0x000fc8000bf05070 */
[----:B------:R-:W-:-:S13]  /*acc0*/  ISETP.NE.AND.EX P0, PT, RZ, UR5, PT, P0 ;  /* 0x00000005ff007c0c */ /* 0x000fda000bf05300 */
[----:B------:R-:W-:Y:S05]  /*acd0*/  @!P0 BRA `(.L_x_61) ;  /* 0x00000000000c8947 */ /* 0x000fea0003800000 */
[----:B-12---:R-:W1:Y:S02]  /*ace0*/  LDC.64 R2, c[0x0][0x728] ;  /* 0x0001ca00ff027b82 */ /* 0x006e640000000a00 */
[----:B-1----:R4:W5:Y:S01]  /*acf0*/  LDG.E R2, desc[UR8][R2.64] ;  /* 0x0000000802027981 */ /* 0x002962000c1e1900 */
[----:B------:R-:W-:Y:S05]  /*ad00*/  BRA `(.L_x_60) ;  /* 0x0000000000047947 */ /* 0x000fea0003800000 */
.L_x_61:
[----:B--2---:R-:W3:Y:S02]  /*ad10*/  LDC R2, c[0x0][0x720] ;  /* 0x0001c800ff027b82 */ /* 0x004ee40000000800 */
.L_x_60:
[----:B-1----:R-:W-:Y:S01]  /*ad20*/  MOV R0, RZ ;  /* 0x000000ff00007202 */ /* 0x002fe20000000f00 */
[----:B---3-5:R-:W-:-:S03]  /*ad30*/  IMAD.MOV.U32 R27, RZ, RZ, R2 ;  /* 0x000000ffff1b7224 */ /* 0x028fc600078e0002 */
[----:B------:R-:W-:-:S13]  /*ad40*/  LOP3.LUT P0, RZ, R0, 0x9f, RZ, 0xc0, !PT ;  /* 0x0000009f00ff7812 */ /* 0x000fda000780c0ff */
[----:B------:R-:W-:Y:S05]  /*ad50*/  @!P0 BRA `(.L_x_62) ;  /* 0x0000000000408947 */ /* 0x000fea0003800000 */
[----:B------:R-:W-:Y:S01]  /*ad60*/  MOV R0, 0x0 ;  /* 0x0000000000007802 */ /* 0x000fe20000000f00 */
[----:B------:R-:W-:Y:S01]  /*ad70*/  ULDC.64 UR4, c[0x4][0x70] ;  /* 0x01001c0000047ab9 */ /* 0x000fe20000000a00 */
[----:B------:R-:W-:Y:S01]  /*ad80*/  ULDC.64 UR6, c[0x4][0x8] ;  /* 0x0100020000067ab9 */ /* 0x000fe20000000a00 */
[----:B------:R-:W-:Y:S01]  /*ad90*/  MOV R4, UR4 ;  /* 0x0000000400047c02 */ /* 0x000fe20008000f00 */
[----:B--2-4-:R1:W2:Y:S01]  /*ada0*/  LDC.64 R2, c[0x4][R0] ;  /* 0x0100000000027b82 */ /* 0x0142a20000000a00 */
[----:B------:R-:W-:Y:S01]  /*adb0*/  IMAD.U32 R5, RZ, RZ, UR5 ;  /* 0x00000005ff057e24 */ /* 0x000fe2000f8e00ff */
[----:B------:R-:W-:Y:S01]  /*adc0*/  ULDC.64 UR4, c[0x4][0x78] ;  /* 0x01001e0000047ab9 */ /* 0x000fe20000000a00 */
[----:B------:R-:W-:Y:S01]  /*add0*/  MOV R10, UR6 ;  /* 0x00000006000a7c02 */ /* 0x000fe20008000f00 */
[----:B------:R-:W-:Y:S01]  /*ade0*/  IMAD.U32 R7, RZ, RZ, UR5 ;  /* 0x00000005ff077e24 */ /* 0x000fe2000f8e00ff */
[----:B------:R-:W-:Y:S01]  /*adf0*/  MOV R6, UR4 ;  /* 0x0000000400067c02 */ /* 0x000fe20008000f00 */
[----:B------:R-:W-:Y:S01]  /*ae00*/  IMAD.U32 R11, RZ, RZ, UR7 ;  /* 0x00000007ff0b7e24 */ /* 0x000fe2000f8e00ff */
[----:B------:R-:W-:Y:S01]  /*ae10*/  MOV R8, 0x70 ;  /* 0x0000007000087802 */ /* 0x000fe20000000f00 */
[----:B------:R-:W-:Y:S01]  /*ae20*/  IMAD.MOV.U32 R12, RZ, RZ, 0x1 ;  /* 0x00000001ff0c7424 */ /* 0x000fe200078e00ff */
[----:B-1----:R-:W-:-:S07]  /*ae30*/  MOV R13, RZ ;  /* 0x000000ff000d7202 */ /* 0x002fce0000000f00 */
[----:B------:R-:W-:-:S07]  /*ae40*/  LEPC R20, `(.L_x_62) ;  /* 0x000000001014794e */ /* 0x000fce0000000000 */
[----:B--2---:R-:W-:Y:S05]  /*ae50*/  CALL.ABS.NOINC R2 ;  /* 0x0000000002007343 */ /* 0x004fea0003c00000 */
.L_x_62:
[----:B------:R-:W-:Y:S01]  /*ae60*/  MOV R0, UR37 ;  /* 0x0000002500007c02 */ /* 0x000fe20008000f00 */
[----:B------:R-:W-:-:S04]  /*ae70*/  IMAD.U32 R19, RZ, RZ, UR36 ;  /* 0x00000024ff137e24 */ /* 0x000fc8000f8e00ff */
[----:B------:R-:W-:-:S04]  /*ae80*/  IMAD R19, R0, 0x1100, R19 ;  /* 0x0000110000137824 */ /* 0x000fc800078e0213 */
[----:B------:R-:W-:-:S05]  /*ae90*/  VIADD R22, R19, 0xffffef00 ;  /* 0xffffef0013167836 */ /* 0x000fca0000000000 */
        /* <DEDUP_REMOVED lines=18> */
.L_x_63:
[----:B------:R-:W1:Y:S01]  /*afc0*/  S2R R5, SR_TID.X ;  /* 0x0000000000057919 */ /* 0x000e620000002100 */
[----:B------:R-:W-:Y:S01]  /*afd0*/  ULDC.64 UR4, c[0x0][0x730] ;  /* 0x0001cc0000047ab9 */ /* 0x000fe20000000a00 */
[----:B------:R-:W-:Y:S02]  /*afe0*/  IADD3 R16, R16, 0x1f, RZ ;  /* 0x0000001f10107810 */ /* 0x000fe40007ffe0ff */
[----:B------:R-:W-:Y:S02]  /*aff0*/  ISETP.NE.U32.AND P0, PT, RZ, UR4, PT ;  /* 0x00000004ff007c0c */ /* 0x000fe4000bf05070 */
[----:B------:R-:W-:Y:S02]  /*b000*/  LEA R17, R17, R18, 0x4 ;  /* 0x0000001211117211 */ /* 0x000fe400078e20ff */
[----:B------:R-:W-:-:S13]  /*b010*/  ISETP.NE.AND.EX P0, PT, RZ, UR5, PT, P0 ;  /* 0x00000005ff007c0c */ /* 0x000fda000bf05300 */
[----:B------:R-:W3:Y:S01]  /*b020*/  @P0 LDC R27, c[0x0][0x720] ;  /* 0x0001c800ff1b0b82 */ /* 0x000ee20000000800 */
[----:B------:R-:W-:Y:S01]  /*b030*/  ISETP.GT.U32.AND P0, PT, R16, 0x3e, PT ;  /* 0x0000003e1000780c */ /* 0x000fe20003f04070 */
[----:B-1----:R-:W-:Y:S01]  /*b040*/  IMAD.SHL.U32 R0, R5, 0x10, RZ ;  /* 0x0000001005007824 */ /* 0x002fe200078e00ff */
[----:B--2---:R-:W-:-:S04]  /*b050*/  SHF.R.U32.HI R2, RZ, 0x1, R5 ;  /* 0x00000001ff027819 */ /* 0x004fc80000011605 */
[C---:B----4-:R-:W-:Y:S02]  /*b060*/  LOP3.LUT R3, R0.reuse, 0x40, RZ, 0xc0, !PT ;  /* 0x0000004000037812 */ /* 0x050fe400078ec0ff */
[----:B------:R-:W-:Y:S02]  /*b070*/  LOP3.LUT R0, R0, 0x80, RZ, 0xc0, !PT ;  /* 0x0000008000007812 */ /* 0x000fe400078ec0ff */
[----:B------:R-:W-:Y:S01]  /*b080*/  LOP3.LUT R4, R3, 0x8, R2, 0xf8, !PT ;  /* 0x0000000803047812 */ /* 0x000fe200078ef802 */
[----:B------:R-:W-:Y:S02]  /*b090*/  IMAD.SHL.U32 R3, R5, 0x2, RZ ;  /* 0x0000000205037824 */ /* 0x000fe400078e00ff */
[----:B------:R-:W-:Y:S02]  /*b0a0*/  IMAD.U32 R2, R17, 0x10, R0 ;  /* 0x0000001011027824 */ /* 0x000fe400078e0000 */
[-C--:B---3--:R-:W-:Y:S01]  /*b0b0*/  FMUL R0, R104, R27.reuse ;  /* 0x0000001b68007220 */ /* 0x088fe20000400000 */
[-C--:B------:R-:W-:Y:S01]  /*b0c0*/  FMUL R5, R36, R27.reuse ;  /* 0x0000001b24057220 */ /* 0x080fe20000400000 */
[----:B------:R-:W-:Y:S01]  /*b0d0*/  LOP3.LUT R3, R4, 0x8, R3, 0x78, !PT ;  /* 0x0000000804037812 */ /* 0x000fe200078e7803 */
[-C--:B------:R-:W-:Y:S01]  /*b0e0*/  FMUL R4, R108, R27.reuse ;  /* 0x0000001b6c047220 */ /* 0x080fe20000400000 */
[-C--:B------:R-:W-:Y:S01]  /*b0f0*/  FMUL R7, R26, R27.reuse ;  /* 0x0000001b1a077220 */ /* 0x080fe20000400000 */
[----:B------:R-:W-:Y:S01]  /*b100*/  FMUL R6, R110, R27 ;  /* 0x0000001b6e067220 */ /* 0x000fe20000400000 */
[----:B------:R-:W-:Y:S01]  /*b110*/  IADD3 R8, R2, R3, RZ ;  /* 0x0000000302087210 */ /* 0x000fe20007ffe0ff */
        /* <DEDUP_REMOVED lines=22> */
[----:B------:R-:W-:Y:S01]  /*b280*/  F2FP.BF16.F32.PACK_AB R31, R9, R6 ;  /* 0x00000006091f723e */ /* 0x000fe200000010ff */
[----:B------:R-:W-:Y:S06]  /*b290*/  @P0 BRA `(.L_x_64) ;  /* 0x0000000000040947 */ /* 0x000fec0003800000 */
[----:B------:R-:W-:-:S04]  /*b2a0*/  DEPBAR.LE SB0, 0x1 ;  /* 0x000080400000791a */ /* 0x000fc80000000000 */
.L_x_64:
[----:B------:R-:W-:Y:S05]  /*b2b0*/  WARPSYNC.ALL ;  /* 0x0000000000007948 */ /* 0x000fea0003800000 */
[----:B------:R-:W-:Y:S01]  /*b2c0*/  BAR.SYNC.DEFER_BLOCKING 0x1, 0x80 ;  /* 0x0042000000007b1d */ /* 0x000fe20000010000 */
[C---:B------:R-:W-:Y:S01]  /*b2d0*/  IMAD R22, R8.reuse, 0x2, R22 ;  /* 0x0000000208167824 */ /* 0x040fe200078e0216 */
[----:B------:R-:W-:Y:S02]  /*b2e0*/  LEA R8, R8, R19, 0x1 ;  /* 0x0000001308087211 */ /* 0x000fe400078e08ff */
[----:B------:R-:W-:Y:S02]  /*b2f0*/  F2FP.BF16.F32.PACK_AB R4, R10, R11 ;  /* 0x0000000b0a04723e */ /* 0x000fe400000010ff */
[----:B------:R-:W-:Y:S01]  /*b300*/  BSSY B0, `(.L_x_65) ;  /* 0x0000018000007945 */ /* 0x000fe20003800000 */
[----:B------:R-:W-:-:S02]  /*b310*/  F2FP.BF16.F32.PACK_AB R5, R12, R13 ;  /* 0x0000000d0c05723e */ /* 0x000fc400000010ff */
[----:B------:R-:W-:Y:S02]  /*b320*/  F2FP.BF16.F32.PACK_AB R6, R14, R15 ;  /* 0x0000000f0e06723e */ /* 0x000fe400000010ff */
[----:B------:R-:W-:Y:S01]  /*b330*/  F2FP.BF16.F32.PACK_AB R7, R16, R17 ;  /* 0x000000111007723e */ /* 0x000fe200000010ff */
[----:B------:R1:W-:Y:S01]  /*b340*/  STSM.16.M88.4 [R8+-0x1100], R28 ;  /* 0xffef001c08007844 */ /* 0x0003e20000000200 */
[----:B------:R-:W-:Y:S01]  /*b350*/  @!PT LDS RZ, [RZ] ;  /* 0x00000000fffff984 */ /* 0x000fe20000000800 */
[----:B------:R-:W-:Y:S01]  /*b360*/  @!PT LDS RZ, [RZ] ;  /* 0x00000000fffff984 */ /* 0x000fe20000000800 */
[----:B------:R-:W-:Y:S01]  /*b370*/  @!PT LDS RZ, [RZ] ;  /* 0x00000000fffff984 */ /* 0x000fe20000000800 */
[----:B------:R-:W-:Y:S01]  /*b380*/  @!PT LDS RZ, [RZ] ;  /* 0x00000000fffff984 */ /* 0x000fe20000000800 */
[----:B------:R2:W-:Y:S06]  /*b390*/  MEMBAR.ALL.CTA ;  /* 0x0000000000007992 */ /* 0x0005ec0000008000 */
[----:B--2---:R-:W2:Y:S02]  /*b3a0*/  FENCE.VIEW.ASYNC.S ;  /* 0x00000000000073c6 */ /* 0x004ea40000000000 */
[----:B--2---:R-:W-:Y:S06]  /*b3b0*/  BAR.SYNC.DEFER_BLOCKING 0x1, 0x80 ;  /* 0x0042000000007b1d */ /* 0x004fec0000010000 */
[----:B------:R-:W-:Y:S05]  /*b3c0*/  @P0 BRA `(.L_x_66) ;  /* 0x00000000002c0947 */ /* 0x000fea0003800000 */
[----:B------:R-:W-:Y:S01]  /*b3d0*/  S2UR UR44, SR_CTAID.Z ;  /* 0x00000000002c79c3 */ /* 0x000fe20000002700 */
[----:B------:R-:W-:Y:S01]  /*b3e0*/  R2UR UR40, R19 ;  /* 0x00000000132872ca */ /* 0x000fe200000e0000 */
[----:B------:R-:W-:Y:S01]  /*b3f0*/  ULDC.64 UR4, c[0x0][0x198] ;  /* 0x0000660000047ab9 */ /* 0x000fe20000000a00 */
[----:B------:R-:W-:Y:S01]  /*b400*/  UMOV UR41, URZ ;  /* 0x0000003f00297c82 */ /* 0x000fe20008000000 */
[----:B------:R-:W-:-:S04]  /*b410*/  UIADD3 UR4, UP0, UR4, 0x670, URZ ;  /* 0x0000067004047890 */ /* 0x000fc8000ff1e03f */
[----:B------:R-:W2:Y:S01]  /*b420*/  S2UR UR43, SR_CTAID.Y ;  /* 0x00000000002b79c3 */ /* 0x000ea20000002600 */
[----:B------:R-:W-:-:S05]  /*b430*/  UIADD3.X UR5, URZ, UR5, URZ, UP0, !UPT ;  /* 0x000000053f057290 */ /* 0x000fca00087fe43f */
[----:B------:R-:W-:-:S09]  /*b440*/  UIADD3 UR40, UR40, -0x1100, URZ ;  /* 0xffffef0028287890 */ /* 0x000fd2000fffe03f */
[----:B--2---:R2:W-:Y:S01]  /*b450*/  UTMASTG.4D [UR40], [UR4] ;  /* 0x00000028040073b5 */ /* 0x0045e20008018000 */
[----:B------:R0:W-:Y:S01]  /*b460*/  UTMACMDFLUSH ;  /* 0x00000000000079b7 */ /* 0x0001e20000000000 */
[----:B--2---:R-:W-:-:S04]  /*b470*/  DEPBAR.LE SB0, 0x1 ;  /* 0x000080400000791a */ /* 0x004fc80000000000 */
.L_x_66:
[----:B------:R-:W-:Y:S05]  /*b480*/  BSYNC B0 ;  /* 0x0000000000007941 */ /* 0x000fea0003800000 */
.L_x_65:
[----:B------:R-:W-:Y:S01]  /*b490*/  BAR.SYNC.DEFER_BLOCKING 0x1, 0x80 ;  /* 0x0042000000007b1d */ /* 0x000fe20000010000 */
[----:B-1----:R-:W-:Y:S02]  /*b4a0*/  F2FP.BF16.F32.PACK_AB R8, R18, R21 ;  /* 0x000000151208723e */ /* 0x002fe400000010ff */
[----:B------:R-:W-:Y:S02]  /*b4b0*/  F2FP.BF16.F32.PACK_AB R9, R20, R23 ;  /* 0x000000171409723e */ /* 0x000fe400000010ff */
[----:B------:R-:W-:Y:S01]  /*b4c0*/  F2FP.BF16.F32.PACK_AB R10, R24, R25 ;  /* 0x00000019180a723e */ /* 0x000fe200000010ff */
[----:B------:R-:W-:Y:S01]  /*b4d0*/  BSSY B0, `(.L_x_67) ;  /* 0x0000016000007945 */ /* 0x000fe20003800000 */
[----:B------:R-:W-:Y:S01]  /*b4e0*/  F2FP.BF16.F32.PACK_AB R11, R26, R27 ;  /* 0x0000001b1a0b723e */ /* 0x000fe200000010ff */
[----:B------:R1:W-:Y:S01]  /*b4f0*/  STSM.16.M88.4 [R22+0x800], R4 ;  /* 0x0008000416007844 */ /* 0x0003e20000000200 */
        /* <DEDUP_REMOVED lines=11> */
[----:B------:R-:W-:Y:S01]  /*b5b0*/  UMOV UR41, 0x10 ;  /* 0x0000001000297882 */ /* 0x000fe20000000000 */
[----:B------:R-:W-:-:S04]  /*b5c0*/  UIADD3 UR4, UP0, UR4, 0x670, URZ ;  /* 0x0000067004047890 */ /* 0x000fc8000ff1e03f */
[----:B------:R-:W2:Y:S01]  /*b5d0*/  S2UR UR43, SR_CTAID.Y ;  /* 0x00000000002b79c3 */ /* 0x000ea20000002600 */
[----:B------:R-:W-:-:S05]  /*b5e0*/  UIADD3.X UR5, URZ, UR5, URZ, UP0, !UPT ;  /* 0x000000053f057290 */ /* 0x000fca00087fe43f */
[----:B------:R-:W-:-:S09]  /*b5f0*/  UIADD3 UR40, UR40, -0x900, URZ ;  /* 0xfffff70028287890 */ /* 0x000fd2000fffe03f */
[----:B--2---:R2:W-:Y:S01]  /*b600*/  UTMASTG.4D [UR40], [UR4] ;  /* 0x00000028040073b5 */ /* 0x0045e20008018000 */
[----:B------:R0:W-:Y:S01]  /*b610*/  UTMACMDFLUSH ;  /* 0x00000000000079b7 */ /* 0x0001e20000000000 */
[----:B--2---:R-:W-:-:S04]  /*b620*/  DEPBAR.LE SB0, 0x1 ;  /* 0x000080400000791a */ /* 0x004fc80000000000 */
.L_x_68:
[----:B------:R-:W-:Y:S05]  /*b630*/  BSYNC B0 ;  /* 0x0000000000007941 */ /* 0x000fea0003800000 */
.L_x_67:
[----:B------:R-:W-:Y:S06]  /*b640*/  BAR.SYNC.DEFER_BLOCKING 0x1, 0x80 ;  /* 0x0042000000007b1d */ /* 0x000fec0000010000 */
[----:B------:R-:W-:Y:S01]  /*b650*/  BSSY B0, `(.L_x_69) ;  /* 0x0000015000007945 */ /* 0x000fe20003800000 */
[----:B------:R2:W-:Y:S01]  /*b660*/  STSM.16.M88.4 [R22], R8 ;  /* 0x0000000816007844 */ /* 0x0005e20000000200 */
[----:B------:R-:W-:Y:S01]  /*b670*/  @!PT LDS RZ, [RZ] ;  /* 0x00000000fffff984 */ /* 0x000fe20000000800 */
[----:B------:R-:W-:Y:S01]  /*b680*/  @!PT LDS RZ, [RZ] ;  /* 0x00000000fffff984 */ /* 0x000fe20000000800 */
[----:B------:R-:W-:Y:S01]  /*b690*/  @!PT LDS RZ, [RZ] ;  /* 0x00000000fffff984 */ /* 0x000fe20000000800 */
[----:B------:R-:W-:Y:S01]  /*b6a0*/  @!PT LDS RZ, [RZ] ;  /* 0x00000000fffff984 */ /* 0x000fe20000000800 */
[----:B------:R3:W-:Y:S06]  /*b6b0*/  MEMBAR.ALL.CTA ;  /* 0x0000000000007992 */ /* 0x0007ec0000008000 */
[----:B---3--:R-:W3:Y:S02]  /*b6c0*/  FENCE.VIEW.ASYNC.S ;  /* 0x00000000000073c6 */ /* 0x008ee40000000000 */
[----:B---3--:R-:W-:Y:S06]  /*b6d0*/  BAR.SYNC.DEFER_BLOCKING 0x1, 0x80 ;  /* 0x0042000000007b1d */ /* 0x008fec0000010000 */
[----:B------:R-:W-:Y:S05]  /*b6e0*/  @P0 BRA `(.L_x_70) ;  /* 0x00000000002c0947 */ /* 0x000fea0003800000 */
[----:B------:R-:W-:Y:S01]  /*b6f0*/  S2UR UR12, SR_CTAID.Z ;  /* 0x00000000000c79c3 */ /* 0x000fe20000002700 */
[----:B------:R-:W-:Y:S01]  /*b700*/  R2UR UR8, R19 ;  /* 0x00000000130872ca */ /* 0x000fe200000e0000 */
[----:B------:R-:W-:Y:S01]  /*b710*/  ULDC.64 UR4, c[0x0][0x198] ;  /* 0x0000660000047ab9 */ /* 0x000fe20000000a00 */
[----:B------:R-:W-:Y:S01]  /*b720*/  UMOV UR9, 0x20 ;  /* 0x0000002000097882 */ /* 0x000fe20000000000 */
[----:B------:R-:W-:Y:S01]  /*b730*/  UIADD3 UR4, UP0, UR4, 0x670, URZ ;  /* 0x0000067004047890 */ /* 0x000fe2000ff1e03f */
[----:B------:R-:W-:-:S03]  /*b740*/  UMOV UR10, UR42 ;  /* 0x0000002a000a7c82 */ /* 0x000fc60008000000 */
[----:B------:R-:W3:Y:S01]  /*b750*/  S2UR UR11, SR_CTAID.Y ;  /* 0x00000000000b79c3 */ /* 0x000ee20000002600 */
[----:B------:R-:W-:-:S05]  /*b760*/  UIADD3.X UR5, URZ, UR5, URZ, UP0, !UPT ;  /* 0x000000053f057290 */ /* 0x000fca00087fe43f */
[----:B------:R-:W-:-:S09]  /*b770*/  UIADD3 UR8, UR8, -0x1100, URZ ;  /* 0xffffef0008087890 */ /* 0x000fd2000fffe03f */
[----:B---3--:R3:W-:Y:S02]  /*b780*/  UTMASTG.4D [UR8], [UR4] ;  /* 0x00000008040073b5 */ /* 0x0087e40008018000 */
[----:B---3--:R0:W-:Y:S02]  /*b790*/  UTMACMDFLUSH ;  /* 0x00000000000079b7 */ /* 0x0081e40000000000 */
.L_x_70:
[----:B------:R-:W-:Y:S05]  /*b7a0*/  BSYNC B0 ;  /* 0x0000000000007941 */ /* 0x000fea0003800000 */
.L_x_69:
[----:B------:R-:W-:Y:S01]  /*b7b0*/  UIADD3 UR37, UR37, -0x1, URZ ;  /* 0xffffffff25257890 */ /* 0x000fe2000fffe03f */
[----:B------:R-:W-:-:S04]  /*b7c0*/  DEPBAR.LE SB0, 0x0 ;  /* 0x000080000000791a */ /* 0x000fc80000000000 */
[----:B------:R-:W-:-:S04]  /*b7d0*/  USHF.L.U32 UR4, UR37, 0x3, URZ ;  /* 0x0000000325047899 */ /* 0x000fc8000800063f */
[----:B------:R-:W-:-:S04]  /*b7e0*/  ULOP3.LUT UR4, UR4, 0x8, URZ, 0xe2, !UPT ;  /* 0x0000000804047892 */ /* 0x000fc8000f8ee23f */
[----:B------:R-:W-:-:S06]  /*b7f0*/  ULOP3.LUT UR4, UR4, 0x18, URZ, 0x3c, !UPT ;  /* 0x0000001804047892 */ /* 0x000fcc000f8e3c3f */
[----:B------:R-:W-:-:S04]  /*b800*/  IMAD.U32 R0, RZ, RZ, UR4 ;  /* 0x00000004ff007e24 */ /* 0x000fc8000f8e00ff */
[----:B------:R-:W-:Y:S01]  /*b810*/  SYNCS.ARRIVE.TRANS64.A1T0 RZ, [R0+UR36+0x12090], RZ ;  /* 0x012090ff00ff79a7 */ /* 0x000fe20008100024 */
[----:B------:R-:W-:Y:S05]  /*b820*/  EXIT ;  /* 0x000000000000794d */ /* 0x000fea0003800000 */
.L_x_6:
[----:B------:R-:W-:-:S08]  /*b830*/  UISETP.NE.AND UP0, UPT, UR5, 0x1, UPT ;  /* 0x000000010500788c */ /* 0x000fd0000bf05270 */
[----:B------:R-:W1:-:S00]  /*b840*/  USETMAXREG.DEALLOC.CTAPOOL 0x18 ;  /* 0x00000018000079c8 */ /* 0x000e4000080e0500 */
[----:B------:R-:W-:-:S13]  /*b850*/  PLOP3.LUT P0, PT, PT, PT, UP0, 0x80, 0x0 ;  /* 0x000000000000781c */ /* 0x000fda0003f0f008 */
[----:B------:R-:W-:Y:S05]  /*b860*/  @P0 EXIT ;  /* 0x000000000000094d */ /* 0x000fea0003800000 */
[----:B------:R-:W2:Y:S01]  /*b870*/  S2UR UR11, SR_CTAID.X ;  /* 0x00000000000b79c3 */ /* 0x000ea20000002500 */
[----:B------:R-:W-:Y:S01]  /*b880*/  ELECT P3, URZ, PT ;  /* 0x00000000003f782f */ /* 0x000fe20003860000 */
[----:B------:R-:W-:Y:S01]  /*b890*/  BSSY B0, `(.L_x_71) ;  /* 0x0000035000007945 */ /* 0x000fe20003800000 */
[----:B-1----:R-:W-:Y:S01]  /*b8a0*/  MOV R2, RZ ;  /* 0x000000ff00027202 */ /* 0x002fe20000000f00 */
[----:B------:R-:W-:Y:S01]  /*b8b0*/  IMAD.MOV.U32 R8, RZ, RZ, RZ ;  /* 0x000000ffff087224 */ /* 0x000fe200078e00ff */
[----:B------:R-:W-:-:S03]  /*b8c0*/  MOV R4, RZ ;  /* 0x000000ff00047202 */ /* 0x000fc60000000f00 */
[----:B------:R-:W1:Y:S08]  /*b8d0*/  S2UR UR36, SR_CTAID.Y ;  /* 0x00000000002479c3 */ /* 0x000e700000002600 */
[----:B------:R-:W3:Y:S01]  /*b8e0*/  S2UR UR37, SR_CTAID.Z ;  /* 0x00000000002579c3 */ /* 0x000ee20000002700 */
[----:B--2---:R-:W-:Y:S01]  /*b8f0*/  USHF.L.U32 UR11, UR11, 0x7, URZ ;  /* 0x000000070b0b7899 */ /* 0x004fe2000800063f */
[----:B------:R-:W-:Y:S11]  /*b900*/  @!P3 BRA `(.L_x_72) ;  /* 0x0000000000b4b947 */ /* 0x000ff60003800000 */
[----:B------:R-:W2:Y:S01]  /*b910*/  S2R R4, SR_CgaCtaId ;  /* 0x0000000000047919 */ /* 0x000ea20000008800 */
[----:B------:R-:W-:Y:S01]  /*b920*/  MOV R3, 0x400 ;  /* 0x0000040000037802 */ /* 0x000fe20000000f00 */
[----:B------:R-:W-:-:S03]  /*b930*/  IMAD.MOV.U32 R5, RZ, RZ, 0x1 ;  /* 0x00000001ff057424 */ /* 0x000fc600078e00ff */
[----:B--2---:R-:W-:Y:S02]  /*b940*/  LEA R4, R4, R3, 0x18 ;  /* 0x0000000304047211 */ /* 0x004fe400078ec0ff */
[----:B------:R-:W-:-:S04]  /*b950*/  SHF.L.U32 R3, R5, 0x1f, RZ ;  /* 0x0000001f05037819 */ /* 0x000fc800000006ff */
[----:B------:R-:W2:Y:S02]  /*b960*/  SYNCS.PHASECHK.TRANS64.TRYWAIT P0, [R4+URZ+0x12060], R3 ;  /* 0x01206003040075a7 */ /* 0x000ea4000800017f */
[----:B--2---:R-:W-:Y:S05]  /*b970*/  @!P0 BRA `(.L_x_73) ;  /* 0x0000001400d88947 */ /* 0x004fea0003800000 */
.L_x_110:
[----:B------:R-:W-:Y:S01]  /*b980*/  ULOP3.LUT UR5, UR4, 0x2, URZ, 0xfc, !UPT ;  /* 0x0000000204057892 */ /* 0x000fe2000f8efc3f */
[----:B--2---:R-:W-:-:S03]  /*b990*/  @P2 MOV R3, 0x1800 ;  /* 0x0000180000032802 */ /* 0x004fc60000000f00 */
[----:B------:R-:W-:Y:S01]  /*b9a0*/  UPRMT UR5, UR5, 0x9910, URZ ;  /* 0x0000991005057896 */ /* 0x000fe2000800003f */
[----:B------:R2:W-:Y:S03]  /*b9b0*/  @P2 SYNCS.ARRIVE.TRANS64 RZ, [R4+URZ+0x12050], R3 ;  /* 0x0120500304ff29a7 */ /* 0x0005e6000800003f */
[----:B------:R-:W-:-:S06]  /*b9c0*/  UISETP.NE.AND UP0, UPT, UR5, 0x2, UPT ;  /* 0x000000020500788c */ /* 0x000fcc000bf05270 */
[----:B------:R-:W-:-:S13]  /*b9d0*/  PLOP3.LUT P0, PT, PT, PT, UP0, 0x80, 0x0 ;  /* 0x000000000000781c */ /* 0x000fda0003f0f008 */
[----:B--2---:R-:W-:Y:S05]  /*b9e0*/  @P0 BRA `(.L_x_74) ;  /* 0x0000000000040947 */ /* 0x004fea0003800000 */
[----:B-1-3--:R-:W-:Y:S01]  /*b9f0*/  BPT.TRAP 0x1 ;  /* 0x000000040000795c */ /* 0x00afe20000300000 */
.L_x_74:
[----:B------:R-:W-:-:S04]  /*ba00*/  LOP3.LUT P0, RZ, R0, 0x1f, RZ, 0xc0, !PT ;  /* 0x0000001f00ff7812 */ /* 0x000fc8000780c0ff */
[----:B------:R-:W-:-:S13]  /*ba10*/  PLOP3.LUT P0, PT, P0, P2, PT, 0x2a, 0x0 ;  /* 0x000000000000781c */ /* 0x000fda0000704572 */
[----:B------:R-:W-:Y:S05]  /*ba20*/  @P0 BRA `(.L_x_75) ;  /* 0x0000000000040947 */ /* 0x000fea0003800000 */
[----:B-1-3--:R-:W-:Y:S01]  /*ba30*/  BPT.TRAP 0x1 ;  /* 0x000000040000795c */ /* 0x00afe20000300000 */
.L_x_75:
[----:B------:R-:W-:Y:S01]  /*ba40*/  R2UR UR8, R4 ;  /* 0x00000000040872ca */ /* 0x000fe200000e0000 */
[----:B------:R-:W-:Y:S01]  /*ba50*/  ULDC.64 UR6, c[0x0][0x198] ;  /* 0x0000660000067ab9 */ /* 0x000fe20000000a00 */
[----:B------:R-:W-:Y:S01]  /*ba60*/  UMOV UR14, 0x0 ;  /* 0x00000000000e7882 */ /* 0x000fe20000000000 */
[----:B------:R-:W-:Y:S01]  /*ba70*/  UIADD3 UR6, UP0, UR6, 0xf0, URZ ;  /* 0x000000f006067890 */ /* 0x000fe2000ff1e03f */
[----:B------:R-:W-:Y:S01]  /*ba80*/  IMAD.MOV.U32 R4, RZ, RZ, 0x1 ;  /* 0x00000001ff047424 */ /* 0x000fe200078e00ff */
[----:B------:R-:W-:Y:S01]  /*ba90*/  UMOV UR15, 0x10000000 ;  /* 0x10000000000f7882 */ /* 0x000fe20000000000 */
[----:B------:R-:W-:Y:S01]  /*baa0*/  UMOV UR10, URZ ;  /* 0x0000003f000a7c82 */ /* 0x000fe20008000000 */
[----:B------:R-:W-:Y:S01]  /*bab0*/  UIADD3.X UR7, URZ, UR7, URZ, UP0, !UPT ;  /* 0x000000073f077290 */ /* 0x000fe200087fe43f */
[----:B------:R-:W-:Y:S01]  /*bac0*/  MOV R8, 0x40 ;  /* 0x0000004000087802 */ /* 0x000fe20000000f00 */
[----:B-1----:R-:W-:Y:S01]  /*bad0*/  UMOV UR12, UR36 ;  /* 0x00000024000c7c82 */ /* 0x002fe20008000000 */
[----:B---3--:R-:W-:Y:S01]  /*bae0*/  UMOV UR13, UR37 ;  /* 0x00000025000d7c82 */ /* 0x008fe20008000000 */
[----:B------:R-:W-:Y:S01]  /*baf0*/  UMOV UR18, 0x10 ;  /* 0x0000001000127882 */ /* 0x000fe20000000000 */
[----:B------:R-:W-:Y:S01]  /*bb00*/  UMOV UR19, UR11 ;  /* 0x0000000b00137c82 */ /* 0x000fe20008000000 */
[----:B------:R-:W-:-:S02]  /*bb10*/  UIADD3 UR9, UR8, 0x12050, URZ ;  /* 0x0001205008097890 */ /* 0x000fc4000fffe03f */
[----:B------:R-:W-:Y:S02]  /*bb20*/  UIADD3 UR16, UR8, 0x800, URZ ;  /* 0x0000080008107890 */ /* 0x000fe4000fffe03f */
[----:B------:R-:W-:Y:S01]  /*bb30*/  UIADD3 UR32, UR8, 0x1000, URZ ;  /* 0x0000100008207890 */ /* 0x000fe2000fffe03f */
[----:B------:R-:W-:Y:S01]  /*bb40*/  UMOV UR20, UR36 ;  /* 0x0000002400147c82 */ /* 0x000fe20008000000 */
[----:B------:R-:W-:Y:S01]  /*bb50*/  UMOV UR21, UR37 ;  /* 0x0000002500157c82 */ /* 0x000fe20008000000 */
[----:B------:R-:W-:Y:S01]  /*bb60*/  UMOV UR17, UR9 ;  /* 0x0000000900117c82 */ /* 0x000fe20008000000 */
[----:B------:R-:W-:Y:S01]  /*bb70*/  UMOV UR34, 0x20 ;  /* 0x0000002000227882 */ /* 0x000fe20000000000 */
[----:B------:R-:W-:Y:S01]  /*bb80*/  UMOV UR35, UR11 ;  /* 0x0000000b00237c82 */ /* 0x000fe20008000000 */
[----:B------:R-:W-:Y:S01]  /*bb90*/  UMOV UR33, UR9 ;  /* 0x0000000900217c82 */ /* 0x000fe20008000000 */
[----:B------:R2:W-:Y:S01]  /*bba0*/  UTMALDG.4D [UR8], [UR6], desc[UR14] ;  /* 0x00000e08060075b4 */ /* 0x0005e20008019000 */
[----:B------:R2:W-:Y:S01]  /*bbb0*/  UTMALDG.4D [UR16], [UR6], desc[UR14] ;  /* 0x00000e10060075b4 */ /* 0x0005e20008019000 */
[----:B------:R2:W-:Y:S02]  /*bbc0*/  UTMALDG.4D [UR32], [UR6], desc[UR14] ;  /* 0x00000e20060075b4 */ /* 0x0005e40008019000 */
[----:B--2---:R-:W-:Y:S01]  /*bbd0*/  NOP ;  /* 0x0000000000007918 */ /* 0x004fe20000000000 */
.L_x_72:
[----:B-1-3--:R-:W-:Y:S05]  /*bbe0*/  BSYNC B0 ;  /* 0x0000000000007941 */ /* 0x00afea0003800000 */
.L_x_71:
[----:B------:R-:W1:Y:S01]  /*bbf0*/  LDC R3, c[0x0][0x28c] ;  /* 0x0000a300ff037b82 */ /* 0x000e620000000800 */
[----:B------:R-:W-:Y:S01]  /*bc00*/  BSSY B0, `(.L_x_76) ;  /* 0x0000031000007945 */ /* 0x000fe20003800000 */
[----:B-1----:R-:W-:-:S13]  /*bc10*/  ISETP.GT.AND P4, PT, R3, RZ, P3 ;  /* 0x000000ff0300720c */ /* 0x002fda0001f84270 */
[----:B------:R-:W-:Y:S05]  /*bc20*/  @!P4 BRA `(.L_x_77) ;  /* 0x0000000000b8c947 */ /* 0x000fea0003800000 */
[----:B------:R-:W1:Y:S01]  /*bc30*/  S2R R5, SR_CgaCtaId ;  /* 0x0000000000057919 */ /* 0x000e620000008800 */
[----:B------:R-:W-:-:S04]  /*bc40*/  MOV R2, 0x400 ;  /* 0x0000040000027802 */ /* 0x000fc80000000f00 */
[----:B-1----:R-:W-:Y:S01]  /*bc50*/  LEA R5, R5, R2, 0x18 ;  /* 0x0000000205057211 */ /* 0x002fe200078ec0ff */
[----:B------:R-:W-:-:S05]  /*bc60*/  IMAD.MOV.U32 R2, RZ, RZ, 0x1 ;  /* 0x00000001ff027424 */ /* 0x000fca00078e00ff */
[----:B------:R-:W-:-:S04]  /*bc70*/  SHF.L.U32 R2, R2, 0x1f, RZ ;  /* 0x0000001f02027819 */ /* 0x000fc800000006ff */
[----:B------:R-:W1:Y:S02]  /*bc80*/  SYNCS.PHASECHK.TRANS64.TRYWAIT P0, [R5+URZ+0x12028], R2 ;  /* 0x01202802050075a7 */ /* 0x000e64000800017f */
[----:B-1----:R-:W-:Y:S05]  /*bc90*/  @!P0 BRA `(.L_x_78) ;  /* 0x0000001400248947 */ /* 0x002fea0003800000 */
.L_x_111:
[----:B------:R-:W-:Y:S01]  /*bca0*/  ULOP3.LUT UR5, UR4, 0x2, URZ, 0xfc, !UPT ;  /* 0x0000000204057892 */ /* 0x000fe2000f8efc3f */
[----:B-1----:R-:W-:-:S03]  /*bcb0*/  @P2 MOV R2, 0x3000 ;  /* 0x0000300000022802 */ /* 0x002fc60000000f00 */
[----:B------:R-:W-:Y:S01]  /*bcc0*/  UPRMT UR5, UR5, 0x9910, URZ ;  /* 0x0000991005057896 */ /* 0x000fe2000800003f */
[----:B------:R1:W-:Y:S03]  /*bcd0*/  @P2 SYNCS.ARRIVE.TRANS64 RZ, [R5+URZ+0x12000], R2 ;  /* 0x0120000205ff29a7 */ /* 0x0003e6000800003f */
[----:B------:R-:W-:-:S06]  /*bce0*/  UISETP.NE.AND UP0, UPT, UR5, 0x2, UPT ;  /* 0x000000020500788c */ /* 0x000fcc000bf05270 */
[----:B------:R-:W-:-:S13]  /*bcf0*/  PLOP3.LUT P0, PT, PT, PT, UP0, 0x80, 0x0 ;  /* 0x000000000000781c */ /* 0x000fda0003f0f008 */
[----:B-1----:R-:W-:Y:S05]  /*bd00*/  @P0 BRA `(.L_x_79) ;  /* 0x0000000000040947 */ /* 0x002fea0003800000 */
[----:B------:R-:W-:Y:S01]  /*bd10*/  BPT.TRAP 0x1 ;  /* 0x000000040000795c */ /* 0x000fe20000300000 */
.L_x_79:
[----:B------:R-:W-:-:S04]  /*bd20*/  LOP3.LUT P0, RZ, R0, 0x1f, RZ, 0xc0, !PT ;  /* 0x0000001f00ff7812 */ /* 0x000fc8000780c0ff */
[----:B------:R-:W-:-:S13]  /*bd30*/  PLOP3.LUT P0, PT, P0, P2, PT, 0x2a, 0x0 ;  /* 0x000000000000781c */ /* 0x000fda0000704572 */
[----:B------:R-:W-:Y:S05]  /*bd40*/  @P0 BRA `(.L_x_80) ;  /* 0x0000000000040947 */ /* 0x000fea0003800000 */
[----:B------:R-:W-:Y:S01]  /*bd50*/  BPT.TRAP 0x1 ;  /* 0x000000040000795c */ /* 0x000fe20000300000 */
.L_x_80:
[----:B------:R-:W-:Y:S01]  /*bd60*/  R2UR UR16, R5 ;  /* 0x00000000051072ca */ /* 0x000fe200000e0000 */
[----:B------:R-:W-:Y:S01]  /*bd70*/  ULDC.64 UR6, c[0x0][0x198] ;  /* 0x0000660000067ab9 */ /* 0x000fe20000000a00 */
[----:B------:R-:W-:Y:S01]  /*bd80*/  UMOV UR35, URZ ;  /* 0x0000003f00237c82 */ /* 0x000fe20008000000 */
[----:B------:R-:W-:Y:S01]  /*bd90*/  UIADD3 UR6, UP0, UR6, 0x1f0, URZ ;  /* 0x000001f006067890 */ /* 0x000fe2000ff1e03f */
[----:B------:R-:W-:Y:S01]  /*bda0*/  IMAD.MOV.U32 R2, RZ, RZ, 0x1 ;  /* 0x00000001ff027424 */ /* 0x000fe200078e00ff */
[----:B------:R-:W-:Y:S01]  /*bdb0*/  UMOV UR8, 0x0 ;  /* 0x0000000000087882 */ /* 0x000fe20000000000 */
[----:B------:R-:W-:Y:S01]  /*bdc0*/  UMOV UR9, 0x10000000 ;  /* 0x1000000000097882 */ /* 0x000fe20000000000 */
[----:B------:R-:W-:Y:S01]  /*bdd0*/  UIADD3.X UR7, URZ, UR7, URZ, UP0, !UPT ;  /* 0x000000073f077290 */ /* 0x000fe200087fe43f */
[----:B------:R-:W-:Y:S01]  /*bde0*/  UMOV UR34, URZ ;  /* 0x0000003f00227c82 */ /* 0x000fe20008000000 */
[----:B------:R-:W-:Y:S01]  /*bdf0*/  UMOV UR26, 0x10 ;  /* 0x00000010001a7882 */ /* 0x000fe20000000000 */
[----:B------:R-:W-:Y:S01]  /*be00*/  UMOV UR28, UR36 ;  /* 0x00000024001c7c82 */ /* 0x000fe20008000000 */
[----:B------:R-:W-:-:S02]  /*be10*/  UMOV UR29, UR37 ;  /* 0x00000025001d7c82 */ /* 0x000fc40008000000 */
[----:B------:R-:W-:Y:S02]  /*be20*/  UIADD3 UR32, UR16, 0x3000, URZ ;  /* 0x0000300010207890 */ /* 0x000fe4000fffe03f */
[----:B------:R-:W-:Y:S02]  /*be30*/  UIADD3 UR33, UR16, 0x12000, URZ ;  /* 0x0001200010217890 */ /* 0x000fe4000fffe03f */
[----:B------:R-:W-:Y:S02]  /*be40*/  UIADD3 UR24, UR16, 0x4000, URZ ;  /* 0x0000400010187890 */ /* 0x000fe4000fffe03f */
[----:B------:R-:W-:Y:S01]  /*be50*/  UIADD3 UR16, UR16, 0x5000, URZ ;  /* 0x0000500010107890 */ /* 0x000fe2000fffe03f */
[----:B------:R-:W-:Y:S02]  /*be60*/  UMOV UR27, UR35 ;  /* 0x00000023001b7c82 */ /* 0x000fe40008000000 */
[----:B------:R-:W-:Y:S01]  /*be70*/  UMOV UR25, UR33 ;  /* 0x0000002100197c82 */ /* 0x000fe20008000000 */
[----:B------:R-:W-:Y:S01]  /*be80*/  UMOV UR18, 0x20 ;  /* 0x0000002000127882 */ /* 0x000fe20000000000 */
[----:B------:R-:W-:Y:S01]  /*be90*/  UMOV UR20, UR36 ;  /* 0x0000002400147c82 */ /* 0x000fe20008000000 */
[----:B------:R-:W-:Y:S01]  /*bea0*/  UMOV UR21, UR37 ;  /* 0x0000002500157c82 */ /* 0x000fe20008000000 */
[----:B------:R-:W-:Y:S01]  /*beb0*/  UMOV UR19, UR35 ;  /* 0x0000002300137c82 */ /* 0x000fe20008000000 */
[----:B------:R1:W-:Y:S01]  /*bec0*/  UTMALDG.4D [UR32], [UR6], desc[UR8] ;  /* 0x00000820060075b4 */ /* 0x0003e20008019000 */
[----:B------:R-:W-:Y:S01]  /*bed0*/  UMOV UR17, UR33 ;  /* 0x0000002100117c82 */ /* 0x000fe20008000000 */
[----:B------:R1:W-:Y:S01]  /*bee0*/  UTMALDG.4D [UR24], [UR6], desc[UR8] ;  /* 0x00000818060075b4 */ /* 0x0003e20008019000 */
[----:B------:R1:W-:Y:S02]  /*bef0*/  UTMALDG.4D [UR16], [UR6], desc[UR8] ;  /* 0x00000810060075b4 */ /* 0x0003e40008019000 */
[----:B-1----:R-:W-:Y:S01]  /*bf00*/  NOP ;  /* 0x0000000000007918 */ /* 0x002fe20000000000 */
.L_x_77:
[----:B------:R-:W-:Y:S05]  /*bf10*/  BSYNC B0 ;  /* 0x0000000000007941 */ /* 0x000fea0003800000 */
.L_x_76:
[----:B------:R-:W-:Y:S04]  /*bf20*/  BSSY B0, `(.L_x_81) ;  /* 0x0000033000007945 */ /* 0x000fe80003800000 */
[----:B------:R-:W-:Y:S05]  /*bf30*/  @!P3 BRA `(.L_x_82) ;  /* 0x0000000000c4b947 */ /* 0x000fea0003800000 */
[----:B------:R-:W1:Y:S01]  /*bf40*/  S2R R6, SR_CgaCtaId ;  /* 0x0000000000067919 */ /* 0x000e620000008800 */
[----:B------:R-:W-:-:S04]  /*bf50*/  MOV R5, 0x400 ;  /* 0x0000040000057802 */ /* 0x000fc80000000f00 */
[----:B-1----:R-:W-:Y:S02]  /*bf60*/  LEA R7, R6, R5, 0x18 ;  /* 0x0000000506077211 */ /* 0x002fe400078ec0ff */
[----:B------:R-:W-:-:S03]  /*bf70*/  MOV R6, 0x1 ;  /* 0x0000000100067802 */ /* 0x000fc60000000f00 */
[----:B------:R-:W-:Y:S01]  /*bf80*/  IMAD R5, R4, 0x8, R7 ;  /* 0x0000000804057824 */ /* 0x000fe200078e0207 */
[----:B------:R-:W-:-:S04]  /*bf90*/  SHF.L.U32 R6, R6, 0x1f, RZ ;  /* 0x0000001f06067819 */ /* 0x000fc800000006ff */
[----:B------:R-:W1:Y:S02]  /*bfa0*/  SYNCS.PHASECHK.TRANS64.TRYWAIT P0, [R5+URZ+0x12060], R6 ;  /* 0x01206006050075a7 */ /* 0x000e64000800017f */
[----:B-1----:R-:W-:Y:S05]  /*bfb0*/  @!P0 BRA `(.L_x_83) ;  /* 0x0000001000708947 */ /* 0x002fea0003800000 */
.L_x_112:
        /* <DEDUP_REMOVED lines=8> */
.L_x_84:
[----:B------:R-:W-:-:S04]  /*c040*/  LOP3.LUT P0, RZ, R0, 0x1f, RZ, 0xc0, !PT ;  /* 0x0000001f00ff7812 */ /* 0x000fc8000780c0ff */
[----:B------:R-:W-:-:S13]  /*c050*/  PLOP3.LUT P0, PT, P0, P2, PT, 0x2a, 0x0 ;  /* 0x000000000000781c */ /* 0x000fda0000704572 */
[----:B------:R-:W-:Y:S05]  /*c060*/  @P0 BRA `(.L_x_85) ;  /* 0x0000000000040947 */ /* 0x000fea0003800000 */
[----:B------:R-:W-:Y:S01]  /*c070*/  BPT.TRAP 0x1 ;  /* 0x000000040000795c */ /* 0x000fe20000300000 */
.L_x_85:
[----:B------:R-:W-:Y:S01]  /*c080*/  R2UR UR24, R4 ;  /* 0x00000000041872ca */ /* 0x000fe200000e0000 */
[----:B------:R-:W-:Y:S01]  /*c090*/  ULDC.64 UR6, c[0x0][0x198] ;  /* 0x0000660000067ab9 */ /* 0x000fe20000000a00 */
[----:B------:R-:W-:Y:S01]  /*c0a0*/  R2UR UR5, R7 ;  /* 0x00000000070572ca */ /* 0x000fe200000e0000 */
[----:B------:R-:W-:Y:S01]  /*c0b0*/  UIADD3 UR6, UP0, UR6, 0xf0, URZ ;  /* 0x000000f006067890 */ /* 0x000fe2000ff1e03f */
[----:B------:R-:W-:Y:S01]  /*c0c0*/  R2UR UR27, R8 ;  /* 0x00000000081b72ca */ /* 0x000fe200000e0000 */
[----:B------:R-:W-:Y:S01]  /*c0d0*/  UMOV UR8, 0x0 ;  /* 0x0000000000087882 */ /* 0x000fe20000000000 */
[----:B------:R-:W-:Y:S01]  /*c0e0*/  R2UR UR25, R5 ;  /* 0x00000000051972ca */ /* 0x000fe200000e0000 */
[----:B------:R-:W-:Y:S01]  /*c0f0*/  UIADD3.X UR7, URZ, UR7, URZ, UP0, !UPT ;  /* 0x000000073f077290 */ /* 0x000fe200087fe43f */
[----:B------:R-:W-:Y:S01]  /*c100*/  UMOV UR9, 0x10000000 ;  /* 0x1000000000097882 */ /* 0x000fe20000000000 */
[----:B------:R-:W-:Y:S01]  /*c110*/  UMOV UR26, URZ ;  /* 0x0000003f001a7c82 */ /* 0x000fe20008000000 */
[----:B------:R-:W-:Y:S01]  /*c120*/  UMOV UR28, UR36 ;  /* 0x00000024001c7c82 */ /* 0x000fe20008000000 */
[----:B------:R-:W-:Y:S01]  /*c130*/  UMOV UR29, UR37 ;  /* 0x00000025001d7c82 */ /* 0x000fe20008000000 */
[----:B------:R-:W-:Y:S01]  /*c140*/  UMOV UR18, 0x10 ;  /* 0x0000001000127882 */ /* 0x000fe20000000000 */
[----:B------:R-:W-:-:S02]  /*c150*/  UMOV UR20, UR36 ;  /* 0x0000002400147c82 */ /* 0x000fc40008000000 */
[----:B------:R-:W-:Y:S02]  /*c160*/  UIMAD UR24, UR24, 0x1800, UR5 ;  /* 0x00001800181878a4 */ /* 0x000fe4000f8e0205 */
[----:B------:R-:W-:Y:S02]  /*c170*/  UIADD3 UR27, UR11, UR27, URZ ;  /* 0x0000001b0b1b7290 */ /* 0x000fe4000fffe03f */
[----:B------:R-:W-:Y:S02]  /*c180*/  UIADD3 UR25, UR25, 0x12050, URZ ;  /* 0x0001205019197890 */ /* 0x000fe4000fffe03f */
[----:B------:R-:W-:Y:S02]  /*c190*/  UIADD3 UR16, UR24, 0x800, URZ ;  /* 0x0000080018107890 */ /* 0x000fe4000fffe03f */
[----:B------:R-:W-:Y:S01]  /*c1a0*/  UIADD3 UR32, UR24, 0x1000, URZ ;  /* 0x0000100018207890 */ /* 0x000fe2000fffe03f */
[----:B------:R-:W-:Y:S02]  /*c1b0*/  UMOV UR21, UR37 ;  /* 0x0000002500157c82 */ /* 0x000fe40008000000 */
[----:B------:R-:W-:Y:S01]  /*c1c0*/  UMOV UR17, UR25 ;  /* 0x0000001900117c82 */ /* 0x000fe20008000000 */
[----:B------:R-:W-:Y:S01]  /*c1d0*/  UMOV UR19, UR27 ;  /* 0x0000001b00137c82 */ /* 0x000fe20008000000 */
[----:B------:R-:W-:Y:S01]  /*c1e0*/  UMOV UR34, 0x20 ;  /* 0x0000002000227882 */ /* 0x000fe20000000000 */
[----:B------:R-:W-:Y:S01]  /*c1f0*/  UMOV UR33, UR25 ;  /* 0x0000001900217c82 */ /* 0x000fe20008000000 */
[----:B------:R1:W-:Y:S01]  /*c200*/  UTMALDG.4D [UR24], [UR6], desc[UR8] ;  /* 0x00000818060075b4 */ /* 0x0003e20008019000 */
[----:B------:R-:W-:Y:S01]  /*c210*/  UMOV UR35, UR27 ;  /* 0x0000001b00237c82 */ /* 0x000fe20008000000 */
[----:B------:R1:W-:Y:S01]  /*c220*/  UTMALDG.4D [UR16], [UR6], desc[UR8] ;  /* 0x00000810060075b4 */ /* 0x0003e20008019000 */
[----:B------:R1:W-:Y:S02]  /*c230*/  UTMALDG.4D [UR32], [UR6], desc[UR8] ;  /* 0x00000820060075b4 */ /* 0x0003e40008019000 */
[----:B-1----:R-:W-:Y:S01]  /*c240*/  NOP ;  /* 0x0000000000007918 */ /* 0x002fe20000000000 */
.L_x_82:
[----:B------:R-:W-:Y:S05]  /*c250*/  BSYNC B0 ;  /* 0x0000000000007941 */ /* 0x000fea0003800000 */
.L_x_81:
[----:B------:R-:W-:Y:S01]  /*c260*/  BSSY B0, `(.L_x_86) ;  /* 0x0000035000007945 */ /* 0x000fe20003800000 */
[----:B------:R-:W-:-:S03]  /*c270*/  IMAD.MOV.U32 R8, RZ, RZ, RZ ;  /* 0x000000ffff087224 */ /* 0x000fc600078e00ff */
[----:B------:R-:W-:Y:S05]  /*c280*/  @!P4 BRA `(.L_x_87) ;  /* 0x0000000000c8c947 */ /* 0x000fea0003800000 */
[----:B------:R-:W1:Y:S01]  /*c290*/  S2R R5, SR_CgaCtaId ;  /* 0x0000000000057919 */ /* 0x000e620000008800 */
[----:B------:R-:W-:Y:S02]  /*c2a0*/  MOV R4, 0x400 ;  /* 0x0000040000047802 */ /* 0x000fe40000000f00 */
[----:B------:R-:W-:-:S04]  /*c2b0*/  MOV R7, 0x1 ;  /* 0x0000000100077802 */ /* 0x000fc80000000f00 */
[----:B------:R-:W-:Y:S02]  /*c2c0*/  SHF.L.U32 R7, R7, 0x1f, RZ ;  /* 0x0000001f07077819 */ /* 0x000fe400000006ff */
[----:B-1----:R-:W-:-:S05]  /*c2d0*/  LEA R5, R5, R4, 0x18 ;  /* 0x0000000405057211 */ /* 0x002fca00078ec0ff */
[----:B------:R-:W-:-:S04]  /*c2e0*/  IMAD R4, R2, 0x8, R5 ;  /* 0x0000000802047824 */ /* 0x000fc800078e0205 */
[----:B------:R-:W1:Y:S02]  /*c2f0*/  SYNCS.PHASECHK.TRANS64.TRYWAIT P0, [R4+URZ+0x12028], R7 ;  /* 0x01202807040075a7 */ /* 0x000e64000800017f */
[----:B-1----:R-:W-:Y:S05]  /*c300*/  @!P0 BRA `(.L_x_88) ;  /* 0x0000000c00b08947 */ /* 0x002fea0003800000 */
.L_x_113:
        /* <DEDUP_REMOVED lines=8> */
.L_x_89:
[----:B------:R-:W-:-:S04]  /*c390*/  LOP3.LUT P0, RZ, R0, 0x1f, RZ, 0xc0, !PT ;  /* 0x0000001f00ff7812 */ /* 0x000fc8000780c0ff */
[----:B------:R-:W-:-:S13]  /*c3a0*/  PLOP3.LUT P0, PT, P0, P2, PT, 0x2a, 0x0 ;  /* 0x000000000000781c */ /* 0x000fda0000704572 */
[----:B------:R-:W-:Y:S05]  /*c3b0*/  @P0 BRA `(.L_x_90) ;  /* 0x0000000000040947 */ /* 0x000fea0003800000 */
[----:B------:R-:W-:Y:S01]  /*c3c0*/  BPT.TRAP 0x1 ;  /* 0x000000040000795c */ /* 0x000fe20000300000 */
.L_x_90:
[----:B------:R-:W-:Y:S01]  /*c3d0*/  IMAD R5, R2, 0x3000, R5 ;  /* 0x0000300002057824 */ /* 0x000fe200078e0205 */
[----:B------:R-:W-:Y:S01]  /*c3e0*/  R2UR UR25, R4 ;  /* 0x00000000041972ca */ /* 0x000fe200000e0000 */
[----:B------:R-:W-:Y:S01]  /*c3f0*/  ULDC.64 UR6, c[0x0][0x198] ;  /* 0x0000660000067ab9 */ /* 0x000fe20000000a00 */
[----:B------:R-:W-:Y:S01]  /*c400*/  UMOV UR27, URZ ;  /* 0x0000003f001b7c82 */ /* 0x000fe20008000000 */
[----:B------:R-:W-:Y:S01]  /*c410*/  UIADD3 UR6, UP0, UR6, 0x2f0, URZ ;  /* 0x000002f006067890 */ /* 0x000fe2000ff1e03f */
[----:B------:R-:W-:Y:S01]  /*c420*/  R2UR UR32, R5 ;  /* 0x00000000052072ca */ /* 0x000fe200000e0000 */
[----:B------:R-:W-:Y:S01]  /*c430*/  UMOV UR8, 0x0 ;  /* 0x0000000000087882 */ /* 0x000fe20000000000 */
[----:B------:R-:W-:Y:S01]  /*c440*/  UMOV UR9, 0x10000000 ;  /* 0x1000000000097882 */ /* 0x000fe20000000000 */
[----:B------:R-:W-:Y:S01]  /*c450*/  UIADD3.X UR7, URZ, UR7, URZ, UP0, !UPT ;  /* 0x000000073f077290 */ /* 0x000fe200087fe43f */
[----:B------:R-:W-:Y:S01]  /*c460*/  VIADD R2, R2, 0x1 ;  /* 0x0000000102027836 */ /* 0x000fe20000000000 */
[----:B------:R-:W-:Y:S01]  /*c470*/  UMOV UR26, URZ ;  /* 0x0000003f001a7c82 */ /* 0x000fe20008000000 */
[----:B------:R-:W-:Y:S01]  /*c480*/  UMOV UR28, UR36 ;  /* 0x00000024001c7c82 */ /* 0x000fe20008000000 */
[----:B------:R-:W-:Y:S01]  /*c490*/  UMOV UR29, UR37 ;  /* 0x00000025001d7c82 */ /* 0x000fe20008000000 */
[----:B------:R-:W-:Y:S01]  /*c4a0*/  UMOV UR18, 0x10 ;  /* 0x0000001000127882 */ /* 0x000fe20000000000 */
[----:B------:R-:W-:Y:S01]  /*c4b0*/  UIADD3 UR25, UR25, 0x12000, URZ ;  /* 0x0001200019197890 */ /* 0x000fe2000fffe03f */
[----:B------:R-:W-:Y:S01]  /*c4c0*/  MOV R8, 0x1 ;  /* 0x0000000100087802 */ /* 0x000fe20000000f00 */
[----:B------:R-:W-:Y:S01]  /*c4d0*/  UMOV UR20, UR36 ;  /* 0x0000002400147c82 */ /* 0x000fe20008000000 */
[----:B------:R-:W-:Y:S01]  /*c4e0*/  UMOV UR21, UR37 ;  /* 0x0000002500157c82 */ /* 0x000fe20008000000 */
[----:B------:R-:W-:-:S02]  /*c4f0*/  UIADD3 UR24, UR32, 0x3000, URZ ;  /* 0x0000300020187890 */ /* 0x000fc4000fffe03f */
[----:B------:R-:W-:Y:S02]  /*c500*/  UIADD3 UR16, UR32, 0x4000, URZ ;  /* 0x0000400020107890 */ /* 0x000fe4000fffe03f */
[----:B------:R-:W-:Y:S01]  /*c510*/  UIADD3 UR32, UR32, 0x5000, URZ ;  /* 0x0000500020207890 */ /* 0x000fe2000fffe03f */
[----:B------:R-:W-:Y:S01]  /*c520*/  UMOV UR19, UR27 ;  /* 0x0000001b00137c82 */ /* 0x000fe20008000000 */
[----:B------:R-:W-:Y:S01]  /*c530*/  UMOV UR17, UR25 ;  /* 0x0000001900117c82 */ /* 0x000fe20008000000 */
[----:B------:R-:W-:Y:S01]  /*c540*/  UMOV UR34, 0x20 ;  /* 0x0000002000227882 */ /* 0x000fe20000000000 */
[----:B------:R-:W-:Y:S01]  /*c550*/  UMOV UR35, UR27 ;  /* 0x0000001b00237c82 */ /* 0x000fe20008000000 */
[----:B------:R1:W-:Y:S01]  /*c560*/  UTMALDG.4D [UR24], [UR6], desc[UR8] ;  /* 0x00000818060075b4 */ /* 0x0003e20008019000 */
[----:B------:R-:W-:Y:S01]  /*c570*/  UMOV UR33, UR25 ;  /* 0x0000001900217c82 */ /* 0x000fe20008000000 */
[----:B------:R1:W-:Y:S02]  /*c580*/  UTMALDG.4D [UR16], [UR6], desc[UR8] ;  /* 0x00000810060075b4 */ /* 0x0003e40008019000 */
[----:B------:R1:W-:Y:S02]  /*c590*/  UTMALDG.4D [UR32], [UR6], desc[UR8] ;  /* 0x00000820060075b4 */ /* 0x0003e40008019000 */
[----:B-1----:R-:W-:Y:S01]  /*c5a0*/  NOP ;  /* 0x0000000000007918 */ /* 0x002fe20000000000 */
.L_x_87:
[----:B------:R-:W-:Y:S05]  /*c5b0*/  BSYNC B0 ;  /* 0x0000000000007941 */ /* 0x000fea0003800000 */
.L_x_86:
[----:B------:R-:W-:-:S13]  /*c5c0*/  ISETP.GE.AND P0, PT, R3, 0x81, PT ;  /* 0x000000810300780c */ /* 0x000fda0003f06270 */
[----:B------:R-:W-:Y:S05]  /*c5d0*/  @!P0 EXIT ;  /* 0x000000000000894d */ /* 0x000fea0003800000 */
[----:B------:R-:W-:Y:S01]  /*c5e0*/  VIADD R3, R3, 0x7f ;  /* 0x0000007f03037836 */ /* 0x000fe20000000000 */
[----:B------:R-:W-:Y:S01]  /*c5f0*/  LOP3.LUT P0, RZ, R0, 0x1f, RZ, 0xc0, !PT ;  /* 0x0000001f00ff7812 */ /* 0x000fe2000780c0ff */
[----:B------:R-:W-:Y:S03]  /*c600*/  BSSY B0, `(.L_x_91) ;  /* 0x0000076000007945 */ /* 0x000fe60003800000 */
[----:B------:R-:W-:Y:S02]  /*c610*/  SHF.R.S32.HI R0, RZ, 0x1f, R3 ;  /* 0x0000001fff007819 */ /* 0x000fe40000011403 */
[----:B------:R-:W-:Y:S02]  /*c620*/  PLOP3.LUT P0, PT, P0, P2, PT, 0x2a, 0x0 ;  /* 0x000000000000781c */ /* 0x000fe40000704572 */
[----:B------:R-:W-:Y:S02]  /*c630*/  LEA.HI R0, R0, R3, RZ, 0x7 ;  /* 0x0000000300007211 */ /* 0x000fe400078f38ff */
[----:B------:R-:W-:-:S02]  /*c640*/  MOV R3, UR4 ;  /* 0x0000000400037c02 */ /* 0x000fc40008000f00 */
[----:B------:R-:W-:Y:S02]  /*c650*/  SHF.R.S32.HI R4, RZ, 0x7, R0 ;  /* 0x00000007ff047819 */ /* 0x000fe40000011400 */
[----:B------:R-:W-:Y:S02]  /*c660*/  LOP3.LUT R0, R3, 0x2, RZ, 0xfc, !PT ;  /* 0x0000000203007812 */ /* 0x000fe400078efcff */
[----:B------:R-:W-:Y:S01]  /*c670*/  MOV R3, 0x1 ;  /* 0x0000000100037802 */ /* 0x000fe20000000f00 */
[----:B------:R-:W-:-:S07]  /*c680*/  IMAD.SHL.U32 R4, R4, 0x2, RZ ;  /* 0x0000000204047824 */ /* 0x000fce00078e00ff */
.L_x_102:
[----:B------:R-:W-:Y:S04]  /*c690*/  BSSY B1, `(.L_x_92) ;  /* 0x0000033000017945 */ /* 0x000fe80003800000 */
[----:B------:R-:W-:Y:S05]  /*c6a0*/  @!P3 BRA `(.L_x_93) ;  /* 0x0000000000c4b947 */ /* 0x000fea0003800000 */
[----:B------:R-:W1:Y:S01]  /*c6b0*/  S2R R6, SR_CgaCtaId ;  /* 0x0000000000067919 */ /* 0x000e620000008800 */
[----:B------:R-:W-:-:S04]  /*c6c0*/  MOV R5, 0x400 ;  /* 0x0000040000057802 */ /* 0x000fc80000000f00 */
[----:B-1----:R-:W-:Y:S02]  /*c6d0*/  LEA R7, R6, R5, 0x18 ;  /* 0x0000000506077211 */ /* 0x002fe400078ec0ff */
[----:B------:R-:W-:-:S03]  /*c6e0*/  SHF.L.U32 R5, R3, 0x1f, RZ ;  /* 0x0000001f03057819 */ /* 0x000fc600000006ff */
[----:B------:R-:W-:-:S04]  /*c6f0*/  IMAD R6, R2, 0x8, R7 ;  /* 0x0000000802067824 */ /* 0x000fc800078e0207 */
[----:B------:R-:W1:Y:S02]  /*c700*/  SYNCS.PHASECHK.TRANS64.TRYWAIT P4, [R6+URZ+0x12028], R5 ;  /* 0x01202805060075a7 */ /* 0x000e64000808017f */
[----:B-1----:R-:W-:Y:S05]  /*c710*/  @!P4 BRA `(.L_x_94) ;  /* 0x0000000800c0c947 */ /* 0x002fea0003800000 */
.L_x_114:
[----:B-1----:R-:W-:-:S04]  /*c720*/  @P2 MOV R5, 0x3000 ;  /* 0x0000300000052802 */ /* 0x002fc80000000f00 */
[----:B------:R1:W-:Y:S02]  /*c730*/  @P2 SYNCS.ARRIVE.TRANS64 RZ, [R6+URZ+0x12000], R5 ;  /* 0x0120000506ff29a7 */ /* 0x0003e4000800003f */
[----:B-1----:R-:W-:-:S04]  /*c740*/  PRMT R5, R0, 0x9910, RZ ;  /* 0x0000991000057816 */ /* 0x002fc800000000ff */
[----:B------:R-:W-:-:S13]  /*c750*/  ISETP.NE.AND P4, PT, R5, 0x2, PT ;  /* 0x000000020500780c */ /* 0x000fda0003f85270 */
[----:B------:R-:W-:Y:S05]  /*c760*/  @P4 BRA `(.L_x_95) ;  /* 0x0000000000044947 */ /* 0x000fea0003800000 */
[----:B------:R-:W-:Y:S01]  /*c770*/  BPT.TRAP 0x1 ;  /* 0x000000040000795c */ /* 0x000fe20000300000 */
.L_x_95:
[----:B------:R-:W-:Y:S05]  /*c780*/  @P0 BRA `(.L_x_96) ;  /* 0x0000000000040947 */ /* 0x000fea0003800000 */
[----:B------:R-:W-:Y:S01]  /*c790*/  BPT.TRAP 0x1 ;  /* 0x000000040000795c */ /* 0x000fe20000300000 */
.L_x_96:
[----:B------:R-:W-:Y:S01]  /*c7a0*/  IMAD R7, R2, 0x3000, R7 ;  /* 0x0000300002077824 */ /* 0x000fe200078e0207 */
[----:B------:R-:W-:Y:S01]  /*c7b0*/  R2UR UR33, R6 ;  /* 0x00000000062172ca */ /* 0x000fe200000e0000 */
[----:B------:R-:W-:Y:S01]  /*c7c0*/  ULDC.64 UR6, c[0x0][0x198] ;  /* 0x0000660000067ab9 */ /* 0x000fe20000000a00 */
[----:B------:R-:W-:Y:S01]  /*c7d0*/  R2UR UR35, R8 ;  /* 0x00000000082372ca */ /* 0x000fe200000e0000 */
[----:B------:R-:W-:Y:S01]  /*c7e0*/  UIADD3 UR6, UP0, UR6, 0x1f0, URZ ;  /* 0x000001f006067890 */ /* 0x000fe2000ff1e03f */
[----:B------:R-:W-:Y:S01]  /*c7f0*/  R2UR UR16, R7 ;  /* 0x00000000071072ca */ /* 0x000fe200000e0000 */
[----:B------:R-:W-:Y:S01]  /*c800*/  UMOV UR8, 0x0 ;  /* 0x0000000000087882 */ /* 0x000fe20000000000 */
[----:B------:R-:W-:Y:S01]  /*c810*/  UMOV UR9, 0x10000000 ;  /* 0x1000000000097882 */ /* 0x000fe20000000000 */
[----:B------:R-:W-:Y:S01]  /*c820*/  UIADD3.X UR7, URZ, UR7, URZ, UP0, !UPT ;  /* 0x000000073f077290 */ /* 0x000fe200087fe43f */
[----:B------:R-:W-:Y:S01]  /*c830*/  VIADD R5, R2, 0x1 ;  /* 0x0000000102057836 */ /* 0x000fe20000000000 */
[----:B------:R-:W-:Y:S01]  /*c840*/  UMOV UR34, URZ ;  /* 0x0000003f00227c82 */ /* 0x000fe20008000000 */
[----:B------:R-:W-:Y:S01]  /*c850*/  UMOV UR26, 0x10 ;  /* 0x00000010001a7882 */ /* 0x000fe20000000000 */
[----:B------:R-:W-:Y:S01]  /*c860*/  UMOV UR28, UR36 ;  /* 0x00000024001c7c82 */ /* 0x000fe20008000000 */
[----:B------:R-:W-:Y:S01]  /*c870*/  UMOV UR29, UR37 ;  /* 0x00000025001d7c82 */ /* 0x000fe20008000000 */
[----:B------:R-:W-:Y:S01]  /*c880*/  UIADD3 UR33, UR33, 0x12000, URZ ;  /* 0x0001200021217890 */ /* 0x000fe2000fffe03f */
[----:B------:R-:W-:Y:S01]  /*c890*/  ISETP.NE.AND P4, PT, R5, 0x5, PT ;  /* 0x000000050500780c */ /* 0x000fe20003f85270 */
[----:B------:R-:W-:-:S02]  /*c8a0*/  USHF.L.U32 UR35, UR35, 0x7, URZ ;  /* 0x0000000723237899 */ /* 0x000fc4000800063f */
[----:B------:R-:W-:Y:S01]  /*c8b0*/  UIADD3 UR32, UR16, 0x3000, URZ ;  /* 0x0000300010207890 */ /* 0x000fe2000fffe03f */
[----:B------:R-:W-:Y:S01]  /*c8c0*/  SEL R2, RZ, 0x1, P4 ;  /* 0x00000001ff027807 */ /* 0x000fe20002000000 */
[----:B------:R-:W-:Y:S02]  /*c8d0*/  UIADD3 UR24, UR16, 0x4000, URZ ;  /* 0x0000400010187890 */ /* 0x000fe4000fffe03f */
[----:B------:R-:W-:Y:S01]  /*c8e0*/  UIADD3 UR16, UR16, 0x5000, URZ ;  /* 0x0000500010107890 */ /* 0x000fe2000fffe03f */
[----:B------:R-:W-:Y:S01]  /*c8f0*/  LOP3.LUT R3, R3, R2, RZ, 0x3c, !PT ;  /* 0x0000000203037212 */ /* 0x000fe200078e3cff */
[----:B------:R-:W-:Y:S01]  /*c900*/  UMOV UR25, UR33 ;  /* 0x0000002100197c82 */ /* 0x000fe20008000000 */
[----:B------:R-:W-:Y:S01]  /*c910*/  UMOV UR27, UR35 ;  /* 0x00000023001b7c82 */ /* 0x000fe20008000000 */
[----:B------:R-:W-:Y:S01]  /*c920*/  UMOV UR18, 0x20 ;  /* 0x0000002000127882 */ /* 0x000fe20000000000 */
[----:B------:R-:W-:Y:S01]  /*c930*/  UMOV UR20, UR36 ;  /* 0x0000002400147c82 */ /* 0x000fe20008000000 */
[----:B------:R-:W-:Y:S01]  /*c940*/  UMOV UR21, UR37 ;  /* 0x0000002500157c82 */ /* 0x000fe20008000000 */
[----:B------:R-:W-:Y:S01]  /*c950*/  UMOV UR17, UR33 ;  /* 0x0000002100117c82 */ /* 0x000fe20008000000 */
[----:B------:R-:W-:Y:S01]  /*c960*/  UMOV UR19, UR35 ;  /* 0x0000002300137c82 */ /* 0x000fe20008000000 */
[----:B------:R1:W-:Y:S01]  /*c970*/  UTMALDG.4D [UR32], [UR6], desc[UR8] ;  /* 0x00000820060075b4 */ /* 0x0003e20008019000 */
[----:B------:R-:W-:Y:S01]  /*c980*/  SEL R2, R5, RZ, P4 ;  /* 0x000000ff05027207 */ /* 0x000fe20002000000 */
[----:B------:R1:W-:Y:S01]  /*c990*/  UTMALDG.4D [UR24], [UR6], desc[UR8] ;  /* 0x00000818060075b4 */ /* 0x0003e20008019000 */
[----:B------:R1:W-:Y:S02]  /*c9a0*/  UTMALDG.4D [UR16], [UR6], desc[UR8] ;  /* 0x00000810060075b4 */ /* 0x0003e40008019000 */
[----:B-1----:R-:W-:-:S03]  /*c9b0*/  NOP ;  /* 0x0000000000007918 */ /* 0x002fc60000000000 */
.L_x_93:
[----:B------:R-:W-:Y:S05]  /*c9c0*/  BSYNC B1 ;  /* 0x0000000000017941 */ /* 0x000fea0003800000 */
.L_x_92:
[----:B------:R-:W-:Y:S01]  /*c9d0*/  ISETP.LT.OR P4, PT, R4, 0x4, !P3 ;  /* 0x000000040400780c */ /* 0x000fe20005f81670 */
[----:B------:R-:W-:-:S12]  /*c9e0*/  BSSY B1, `(.L_x_97) ;  /* 0x0000034000017945 */ /* 0x000fd80003800000 */
[----:B------:R-:W-:Y:S05]  /*c9f0*/  @P4 BRA `(.L_x_98) ;  /* 0x0000000000c84947 */ /* 0x000fea0003800000 */
[----:B------:R-:W1:Y:S01]  /*ca00*/  S2R R6, SR_CgaCtaId ;  /* 0x0000000000067919 */ /* 0x000e620000008800 */
[----:B------:R-:W-:Y:S02]  /*ca10*/  MOV R5, 0x400 ;  /* 0x0000040000057802 */ /* 0x000fe40000000f00 */
[----:B------:R-:W-:Y:S02]  /*ca20*/  SHF.L.U32 R7, R3, 0x1f, RZ ;  /* 0x0000001f03077819 */ /* 0x000fe400000006ff */
[----:B-1----:R-:W-:-:S04]  /*ca30*/  LEA R5, R6, R5, 0x18 ;  /* 0x0000000506057211 */ /* 0x002fc800078ec0ff */
[----:B------:R-:W-:-:S04]  /*ca40*/  LEA R6, R2, R5, 0x3 ;  /* 0x0000000502067211 */ /* 0x000fc800078e18ff */
[----:B------:R-:W1:Y:S02]  /*ca50*/  SYNCS.PHASECHK.TRANS64.TRYWAIT P4, [R6+URZ+0x12028], R7 ;  /* 0x01202807060075a7 */ /* 0x000e64000808017f */
[----:B-1----:R-:W-:Y:S05]  /*ca60*/  @!P4 BRA `(.L_x_99) ;  /* 0x000000080000c947 */ /* 0x002fea0003800000 */
.L_x_115:
[----:B-1----:R-:W-:-:S04]  /*ca70*/  @P1 IMAD.MOV.U32 R7, RZ, RZ, 0x3000 ;  /* 0x00003000ff071424 */ /* 0x002fc800078e00ff */
[----:B------:R1:W-:Y:S02]  /*ca80*/  @P1 SYNCS.ARRIVE.TRANS64 RZ, [R6+URZ+0x12000], R7 ;  /* 0x0120000706ff19a7 */ /* 0x0003e4000800003f */
[----:B-1----:R-:W-:-:S04]  /*ca90*/  PRMT R7, R0, 0x9910, RZ ;  /* 0x0000991000077816 */ /* 0x002fc800000000ff */
[----:B------:R-:W-:-:S13]  /*caa0*/  ISETP.NE.AND P4, PT, R7, 0x2, PT ;  /* 0x000000020700780c */ /* 0x000fda0003f85270 */
[----:B------:R-:W-:Y:S05]  /*cab0*/  @P4 BRA `(.L_x_100) ;  /* 0x0000000000044947 */ /* 0x000fea0003800000 */
[----:B------:R-:W-:Y:S01]  /*cac0*/  BPT.TRAP 0x1 ;  /* 0x000000040000795c */ /* 0x000fe20000300000 */
.L_x_100:
[----:B------:R-:W-:Y:S05]  /*cad0*/  @P0 BRA `(.L_x_101) ;  /* 0x0000000000040947 */ /* 0x000fea0003800000 */
[----:B------:R-:W-:Y:S01]  /*cae0*/  BPT.TRAP 0x1 ;  /* 0x000000040000795c */ /* 0x000fe20000300000 */
.L_x_101:
        /* <DEDUP_REMOVED lines=9> */
[----:B------:R-:W-:Y:S01]  /*cb80*/  IADD3 R2, R2, 0x1, RZ ;  /* 0x0000000102027810 */ /* 0x000fe20007ffe0ff */
[----:B------:R-:W-:Y:S01]  /*cb90*/  UMOV UR34, URZ ;  /* 0x0000003f00227c82 */ /* 0x000fe20008000000 */
[----:B------:R-:W-:Y:S01]  /*cba0*/  UMOV UR26, 0x10 ;  /* 0x00000010001a7882 */ /* 0x000fe20000000000 */
[----:B------:R-:W-:Y:S01]  /*cbb0*/  UMOV UR28, UR36 ;  /* 0x00000024001c7c82 */ /* 0x000fe20008000000 */
[----:B------:R-:W-:Y:S01]  /*cbc0*/  UMOV UR29, UR37 ;  /* 0x00000025001d7c82 */ /* 0x000fe20008000000 */
[----:B------:R-:W-:Y:S01]  /*cbd0*/  UIADD3 UR33, UR33, 0x12000, URZ ;  /* 0x0001200021217890 */ /* 0x000fe2000fffe03f */
[----:B------:R-:W-:Y:S01]  /*cbe0*/  ISETP.NE.AND P4, PT, R2, 0x5, PT ;  /* 0x000000050200780c */ /* 0x000fe20003f85270 */
[----:B------:R-:W-:Y:S01]  /*cbf0*/  USHF.L.U32 UR35, UR35, 0x7, URZ ;  /* 0x0000000723237899 */ /* 0x000fe2000800063f */
[----:B------:R-:W-:Y:S01]  /*cc00*/  VIADD R8, R8, 0x1 ;  /* 0x0000000108087836 */ /* 0x000fe20000000000 */
[----:B------:R-:W-:Y:S01]  /*cc10*/  UIADD3 UR32, UR16, 0x3000, URZ ;  /* 0x0000300010207890 */ /* 0x000fe2000fffe03f */
[----:B------:R-:W-:Y:S01]  /*cc20*/  SEL R6, RZ, 0x1, P4 ;  /* 0x00000001ff067807 */ /* 0x000fe20002000000 */
[----:B------:R-:W-:Y:S01]  /*cc30*/  UIADD3 UR24, UR16, 0x4000, URZ ;  /* 0x0000400010187890 */ /* 0x000fe2000fffe03f */
[----:B------:R-:W-:Y:S01]  /*cc40*/  SEL R2, R2, RZ, P4 ;  /* 0x000000ff02027207 */ /* 0x000fe20002000000 */
        /* <DEDUP_REMOVED lines=13> */
.L_x_98:
[----:B------:R-:W-:Y:S05]  /*cd20*/  BSYNC B1 ;  /* 0x0000000000017941 */ /* 0x000fea0003800000 */
.L_x_97:
[C---:B------:R-:W-:Y:S02]  /*cd30*/  ISETP.GT.AND P4, PT, R4.reuse, 0x4, PT ;  /* 0x000000040400780c */ /* 0x040fe40003f84270 */
[----:B------:R-:W-:-:S11]  /*cd40*/  IADD3 R4, R4, -0x2, RZ ;  /* 0xfffffffe04047810 */ /* 0x000fd60007ffe0ff */
[----:B------:R-:W-:Y:S05]  /*cd50*/  @P4 BRA `(.L_x_102) ;  /* 0xfffffff8004c4947 */ /* 0x000fea000383ffff */
[----:B------:R-:W-:Y:S05]  /*cd60*/  BSYNC B0 ;  /* 0x0000000000007941 */ /* 0x000fea0003800000 */
.L_x_91:
[----:B------:R-:W-:Y:S05]  /*cd70*/  EXIT ;  /* 0x000000000000794d */ /* 0x000fea0003800000 */
.L_x_15:
[----:B--2---:R-:W-:-:S04]  /*cd80*/  IMAD.U32 R3, RZ, RZ, UR8 ;  /* 0x00000008ff037e24 */ /* 0x004fc8000f8e00ff */
[----:B------:R2:W3:Y:S03]  /*cd90*/  SYNCS.PHASECHK.TRANS64.TRYWAIT P1, [R3+URZ+0x12050], R2 ;  /* 0x01205002030075a7 */ /* 0x0004e6000802017f */
[----:B---3--:R-:W-:Y:S05]  /*cda0*/  @!P1 NANOSLEEP.SYNCS 0x989680 ;  /* 0x009896800000995d */ /* 0x008fea0003900000 */
[----:B------:R-:W3:Y:S02]  /*cdb0*/  @!P1 SYNCS.PHASECHK.TRANS64 P1, [R3+URZ+0x12050], R2 ;  /* 0x01205002030095a7 */ /* 0x000ee4000802007f */
[----:B---3--:R-:W-:Y:S05]  /*cdc0*/  @!P1 BRA `(.L_x_15) ;  /* 0xfffffffc00ec9947 */ /* 0x008fea000383ffff */
[----:B------:R-:W-:Y:S05]  /*cdd0*/  BRA `(.L_x_103) ;  /* 0xffffff3c00fc7947 */ /* 0x000fea000383ffff */
.L_x_17:
[----:B--2---:R-:W-:-:S04]  /*cde0*/  MOV R3, UR36 ;  /* 0x0000002400037c02 */ /* 0x004fc80008000f00 */
[----:B------:R2:W3:Y:S03]  /*cdf0*/  SYNCS.PHASECHK.TRANS64.TRYWAIT P1, [R3+URZ+0x12000], R6 ;  /* 0x01200006030075a7 */ /* 0x0004e6000802017f */
[----:B---3--:R-:W-:Y:S05]  /*ce00*/  @!P1 NANOSLEEP.SYNCS 0x989680 ;  /* 0x009896800000995d */ /* 0x008fea0003900000 */
[----:B------:R-:W3:Y:S02]  /*ce10*/  @!P1 SYNCS.PHASECHK.TRANS64 P1, [R3+URZ+0x12000], R6 ;  /* 0x01200006030095a7 */ /* 0x000ee4000802007f */
[----:B---3--:R-:W-:Y:S05]  /*ce20*/  @!P1 BRA `(.L_x_17) ;  /* 0xfffffffc00ec9947 */ /* 0x008fea000383ffff */
[----:B------:R-:W-:Y:S05]  /*ce30*/  BRA `(.L_x_104) ;  /* 0xffffff4000047947 */ /* 0x000fea000383ffff */
.L_x_18:
[----:B--2---:R-:W-:-:S04]  /*ce40*/  IMAD.U32 R3, RZ, RZ, UR20 ;  /* 0x00000014ff037e24 */ /* 0x004fc8000f8e00ff */
[----:B------:R2:W3:Y:S03]  /*ce50*/  SYNCS.PHASECHK.TRANS64.TRYWAIT P1, [R3+URZ+-0x8], R0 ;  /* 0xfffff800030075a7 */ /* 0x0004e6000802017f */
[----:B---3--:R-:W-:Y:S05]  /*ce60*/  @!P1 NANOSLEEP.SYNCS 0x989680 ;  /* 0x009896800000995d */ /* 0x008fea0003900000 */
[----:B------:R-:W3:Y:S02]  /*ce70*/  @!P1 SYNCS.PHASECHK.TRANS64 P1, [R3+URZ+-0x8], R0 ;  /* 0xfffff800030095a7 */ /* 0x000ee4000802007f */
[----:B---3--:R-:W-:Y:S05]  /*ce80*/  @!P1 BRA `(.L_x_18) ;  /* 0xfffffffc00ec9947 */ /* 0x008fea000383ffff */
[----:B------:R-:W-:Y:S05]  /*ce90*/  BRA `(.L_x_105) ;  /* 0xffffff4000007947 */ /* 0x000fea000383ffff */
.L_x_20:
[----:B-1----:R-:W-:-:S04]  /*cea0*/  MOV R9, UR36 ;  /* 0x0000002400097c02 */ /* 0x002fc80008000f00 */
[----:B------:R1:W2:Y:S03]  /*ceb0*/  SYNCS.PHASECHK.TRANS64.TRYWAIT P1, [R9+URZ+0x12008], R6 ;  /* 0x01200806090075a7 */ /* 0x0002a6000802017f */
[----:B--2---:R-:W-:Y:S05]  /*cec0*/  @!P1 NANOSLEEP.SYNCS 0x989680 ;  /* 0x009896800000995d */ /* 0x004fea0003900000 */
[----:B------:R-:W2:Y:S02]  /*ced0*/  @!P1 SYNCS.PHASECHK.TRANS64 P1, [R9+URZ+0x12008], R6 ;  /* 0x01200806090095a7 */ /* 0x000ea4000802007f */
[----:B--2---:R-:W-:Y:S05]  /*cee0*/  @!P1 BRA `(.L_x_20) ;  /* 0xfffffffc00ec9947 */ /* 0x004fea000383ffff */
[----:B------:R-:W-:Y:S05]  /*cef0*/  BRA `(.L_x_106) ;  /* 0xffffff6800407947 */ /* 0x000fea000383ffff */
.L_x_25:
[----:B-1----:R-:W-:-:S04]  /*cf00*/  IMAD.U32 R8, RZ, RZ, UR10 ;  /* 0x0000000aff087e24 */ /* 0x002fc8000f8e00ff */
[----:B------:R1:W2:Y:S03]  /*cf10*/  SYNCS.PHASECHK.TRANS64.TRYWAIT P2, [R8+URZ+0x12000], R3 ;  /* 0x01200003080075a7 */ /* 0x0002a6000804017f */
[----:B--2---:R-:W-:Y:S05]  /*cf20*/  @!P2 NANOSLEEP.SYNCS 0x989680 ;  /* 0x009896800000a95d */ /* 0x004fea0003900000 */
[----:B------:R-:W2:Y:S02]  /*cf30*/  @!P2 SYNCS.PHASECHK.TRANS64 P2, [R8+URZ+0x12000], R3 ;  /* 0x012000030800a5a7 */ /* 0x000ea4000804007f */
[----:B--2---:R-:W-:Y:S05]  /*cf40*/  @!P2 BRA `(.L_x_25) ;  /* 0xfffffffc00eca947 */ /* 0x004fea000383ffff */
[----:B------:R-:W-:Y:S05]  /*cf50*/  BRA `(.L_x_107) ;  /* 0xffffff7000887947 */ /* 0x000fea000383ffff */
.L_x_29:
[----:B-1----:R-:W-:-:S04]  /*cf60*/  MOV R8, UR10 ;  /* 0x0000000a00087c02 */ /* 0x002fc80008000f00 */
[----:B------:R1:W2:Y:S03]  /*cf70*/  SYNCS.PHASECHK.TRANS64.TRYWAIT P2, [R8+URZ+0x12000], R11 ;  /* 0x0120000b080075a7 */ /* 0x0002a6000804017f */
[----:B--2---:R-:W-:Y:S05]  /*cf80*/  @!P2 NANOSLEEP.SYNCS 0x989680 ;  /* 0x009896800000a95d */ /* 0x004fea0003900000 */
[----:B------:R-:W2:Y:S02]  /*cf90*/  @!P2 SYNCS.PHASECHK.TRANS64 P2, [R8+URZ+0x12000], R11 ;  /* 0x0120000b0800a5a7 */ /* 0x000ea4000804007f */
[----:B--2---:R-:W-:Y:S05]  /*cfa0*/  @!P2 BRA `(.L_x_29) ;  /* 0xfffffffc00eca947 */ /* 0x004fea000383ffff */
[----:B------:R-:W-:Y:S05]  /*cfb0*/  BRA `(.L_x_28) ;  /* 0xffffff94002c7947 */ /* 0x000fea000383ffff */
.L_x_37:
[----:B-1----:R-:W-:-:S04]  /*cfc0*/  IMAD.U32 R12, RZ, RZ, UR10 ;  /* 0x0000000aff0c7e24 */ /* 0x002fc8000f8e00ff */
[----:B------:R1:W2:Y:S03]  /*cfd0*/  SYNCS.PHASECHK.TRANS64.TRYWAIT P2, [R12+URZ+0x12000], R3 ;  /* 0x012000030c0075a7 */ /* 0x0002a6000804017f */
[----:B--2---:R-:W-:Y:S05]  /*cfe0*/  @!P2 NANOSLEEP.SYNCS 0x989680 ;  /* 0x009896800000a95d */ /* 0x004fea0003900000 */
[----:B------:R-:W2:Y:S02]  /*cff0*/  @!P2 SYNCS.PHASECHK.TRANS64 P2, [R12+URZ+0x12000], R3 ;  /* 0x012000030c00a5a7 */ /* 0x000ea4000804007f */
[----:B--2---:R-:W-:Y:S05]  /*d000*/  @!P2 BRA `(.L_x_37) ;  /* 0xfffffffc00eca947 */ /* 0x004fea000383ffff */
[----:B------:R-:W-:Y:S05]  /*d010*/  BRA `(.L_x_108) ;  /* 0xffffff9c00ac7947 */ /* 0x000fea000383ffff */
.L_x_41:
[----:B-1----:R-:W-:-:S04]  /*d020*/  MOV R9, UR10 ;  /* 0x0000000a00097c02 */ /* 0x002fc80008000f00 */
[----:B------:R1:W2:Y:S03]  /*d030*/  SYNCS.PHASECHK.TRANS64.TRYWAIT P2, [R9+URZ+0x12000], R72 ;  /* 0x01200048090075a7 */ /* 0x0002a6000804017f */
[----:B--2---:R-:W-:Y:S05]  /*d040*/  @!P2 NANOSLEEP.SYNCS 0x989680 ;  /* 0x009896800000a95d */ /* 0x004fea0003900000 */
[----:B------:R-:W2:Y:S02]  /*d050*/  @!P2 SYNCS.PHASECHK.TRANS64 P2, [R9+URZ+0x12000], R72 ;  /* 0x012000480900a5a7 */ /* 0x000ea4000804007f */
[----:B--2---:R-:W-:Y:S05]  /*d060*/  @!P2 BRA `(.L_x_41) ;  /* 0xfffffffc00eca947 */ /* 0x004fea000383ffff */
[----:B------:R-:W-:Y:S05]  /*d070*/  BRA `(.L_x_40) ;  /* 0xffffffc8007c7947 */ /* 0x000fea000383ffff */
.L_x_57:
[----:B-1----:R-:W-:-:S04]  /*d080*/  IMAD.U32 R3, RZ, RZ, UR20 ;  /* 0x00000014ff037e24 */ /* 0x002fc8000f8e00ff */
[----:B------:R1:W2:Y:S03]  /*d090*/  SYNCS.PHASECHK.TRANS64.TRYWAIT P0, [R3+URZ+0x8], R0 ;  /* 0x00000800030075a7 */ /* 0x0002a6000800017f */
[----:B--2---:R-:W-:Y:S05]  /*d0a0*/  @!P0 NANOSLEEP.SYNCS 0x989680 ;  /* 0x009896800000895d */ /* 0x004fea0003900000 */
[----:B------:R-:W2:Y:S02]  /*d0b0*/  @!P0 SYNCS.PHASECHK.TRANS64 P0, [R3+URZ+0x8], R0 ;  /* 0x00000800030085a7 */ /* 0x000ea4000800007f */
[----:B--2---:R-:W-:Y:S05]  /*d0c0*/  @!P0 BRA `(.L_x_57) ;  /* 0xfffffffc00ec8947 */ /* 0x004fea000383ffff */
[----:B------:R-:W-:Y:S05]  /*d0d0*/  BRA `(.L_x_109) ;  /* 0xffffffd800487947 */ /* 0x000fea000383ffff */
.L_x_73:
[----:B--2---:R2:W4:Y:S02]  /*d0e0*/  SYNCS.PHASECHK.TRANS64.TRYWAIT P0, [R4+URZ+0x12060], R3 ;  /* 0x01206003040075a7 */ /* 0x004524000800017f */
[----:B----4-:R-:W-:Y:S05]  /*d0f0*/  @!P0 NANOSLEEP.SYNCS 0x989680 ;  /* 0x009896800000895d */ /* 0x010fea0003900000 */
[----:B------:R-:W4:Y:S02]  /*d100*/  @!P0 SYNCS.PHASECHK.TRANS64 P0, [R4+URZ+0x12060], R3 ;  /* 0x01206003040085a7 */ /* 0x000f24000800007f */
[----:B----4-:R-:W-:Y:S05]  /*d110*/  @!P0 BRA `(.L_x_73) ;  /* 0xfffffffc00f08947 */ /* 0x010fea000383ffff */
[----:B------:R-:W-:Y:S05]  /*d120*/  BRA `(.L_x_110) ;  /* 0xffffffe800147947 */ /* 0x000fea000383ffff */
.L_x_78:
[----:B-1----:R1:W2:Y:S02]  /*d130*/  SYNCS.PHASECHK.TRANS64.TRYWAIT P0, [R5+URZ+0x12028], R2 ;  /* 0x01202802050075a7 */ /* 0x0022a4000800017f */
[----:B--2---:R-:W-:Y:S05]  /*d140*/  @!P0 NANOSLEEP.SYNCS 0x989680 ;  /* 0x009896800000895d */ /* 0x004fea0003900000 */
[----:B------:R-:W2:Y:S02]  /*d150*/  @!P0 SYNCS.PHASECHK.TRANS64 P0, [R5+URZ+0x12028], R2 ;  /* 0x01202802050085a7 */ /* 0x000ea4000800007f */
[----:B--2---:R-:W-:Y:S05]  /*d160*/  @!P0 BRA `(.L_x_78) ;  /* 0xfffffffc00f08947 */ /* 0x004fea000383ffff */
[----:B------:R-:W-:Y:S05]  /*d170*/  BRA `(.L_x_111) ;  /* 0xffffffe800c87947 */ /* 0x000fea000383ffff */
.L_x_83:
[----:B-1----:R1:W2:Y:S02]  /*d180*/  SYNCS.PHASECHK.TRANS64.TRYWAIT P0, [R5+URZ+0x12060], R6 ;  /* 0x01206006050075a7 */ /* 0x0022a4000800017f */
[----:B--2---:R-:W-:Y:S05]  /*d190*/  @!P0 NANOSLEEP.SYNCS 0x989680 ;  /* 0x009896800000895d */ /* 0x004fea0003900000 */
[----:B------:R-:W2:Y:S02]  /*d1a0*/  @!P0 SYNCS.PHASECHK.TRANS64 P0, [R5+URZ+0x12060], R6 ;  /* 0x01206006050085a7 */ /* 0x000ea4000800007f */
[----:B--2---:R-:W-:Y:S05]  /*d1b0*/  @!P0 BRA `(.L_x_83) ;  /* 0xfffffffc00f08947 */ /* 0x004fea000383ffff */
[----:B------:R-:W-:Y:S05]  /*d1c0*/  BRA `(.L_x_112) ;  /* 0xffffffec007c7947 */ /* 0x000fea000383ffff */
.L_x_88:
[----:B-1----:R1:W2:Y:S02]  /*d1d0*/  SYNCS.PHASECHK.TRANS64.TRYWAIT P0, [R4+URZ+0x12028], R7 ;  /* 0x01202807040075a7 */ /* 0x0022a4000800017f */
[----:B--2---:R-:W-:Y:S05]  /*d1e0*/  @!P0 NANOSLEEP.SYNCS 0x989680 ;  /* 0x009896800000895d */ /* 0x004fea0003900000 */
[----:B------:R-:W2:Y:S02]  /*d1f0*/  @!P0 SYNCS.PHASECHK.TRANS64 P0, [R4+URZ+0x12028], R7 ;  /* 0x01202807040085a7 */ /* 0x000ea4000800007f */
[----:B--2---:R-:W-:Y:S05]  /*d200*/  @!P0 BRA `(.L_x_88) ;  /* 0xfffffffc00f08947 */ /* 0x004fea000383ffff */
[----:B------:R-:W-:Y:S05]  /*d210*/  BRA `(.L_x_113) ;  /* 0xfffffff0003c7947 */ /* 0x000fea000383ffff */
.L_x_94:
[----:B-1----:R1:W2:Y:S02]  /*d220*/  SYNCS.PHASECHK.TRANS64.TRYWAIT P4, [R6+URZ+0x12028], R5 ;  /* 0x01202805060075a7 */ /* 0x0022a4000808017f */
[----:B--2---:R-:W-:Y:S05]  /*d230*/  @!P4 NANOSLEEP.SYNCS 0x989680 ;  /* 0x009896800000c95d */ /* 0x004fea0003900000 */
[----:B------:R-:W2:Y:S02]  /*d240*/  @!P4 SYNCS.PHASECHK.TRANS64 P4, [R6+URZ+0x12028], R5 ;  /* 0x012028050600c5a7 */ /* 0x000ea4000808007f */
[----:B--2---:R-:W-:Y:S05]  /*d250*/  @!P4 BRA `(.L_x_94) ;  /* 0xfffffffc00f0c947 */ /* 0x004fea000383ffff */
[----:B------:R-:W-:Y:S05]  /*d260*/  BRA `(.L_x_114) ;  /* 0xfffffff4002c7947 */ /* 0x000fea000383ffff */
.L_x_99:
[----:B-1----:R1:W2:Y:S02]  /*d270*/  SYNCS.PHASECHK.TRANS64.TRYWAIT P4, [R6+URZ+0x12028], R7 ;  /* 0x01202807060075a7 */ /* 0x0022a4000808017f */
[----:B--2---:R-:W-:Y:S05]  /*d280*/  @!P4 NANOSLEEP.SYNCS 0x989680 ;  /* 0x009896800000c95d */ /* 0x004fea0003900000 */
[----:B------:R-:W2:Y:S02]  /*d290*/  @!P4 SYNCS.PHASECHK.TRANS64 P4, [R6+URZ+0x12028], R7 ;  /* 0x012028070600c5a7 */ /* 0x000ea4000808007f */
[----:B--2---:R-:W-:Y:S05]  /*d2a0*/  @!P4 BRA `(.L_x_99) ;  /* 0xfffffffc00f0c947 */ /* 0x004fea000383ffff */
[----:B------:R-:W-:Y:S05]  /*d2b0*/  BRA `(.L_x_115) ;  /* 0xfffffff400ec7947 */ /* 0x000fea000383ffff */
        .weak           $__internal_0_$__cuda_sm20_rcp_rn_f32_slowpath
        .type           $__internal_0_$__cuda_sm20_rcp_rn_f32_slowpath,@function
        .size           $__internal_0_$__cuda_sm20_rcp_rn_f32_slowpath,(.L_x_121 - $__internal_0_$__cuda_sm20_rcp_rn_f32_slowpath)
$__internal_0_$__cuda_sm20_rcp_rn_f32_slowpath:
[----:B------:R-:W-:Y:S01]  /*d2c0*/  SHF.L.U32 R0, R2, 0x1, RZ ;  /* 0x0000000102007819 */ /* 0x000fe200000006ff */
[----:B------:R-:W-:Y:S03]  /*d2d0*/  BSSY B2, `(.L_x_116) ;  /* 0x0000030000027945 */ /* 0x000fe60003800000 */
[----:B------:R-:W-:-:S04]  /*d2e0*/  SHF.R.U32.HI R16, RZ, 0x18, R0 ;  /* 0x00000018ff107819 */ /* 0x000fc80000011600 */
[----:B------:R-:W-:-:S13]  /*d2f0*/  ISETP.NE.U32.AND P0, PT, R16, RZ, PT ;  /* 0x000000ff1000720c */ /* 0x000fda0003f05070 */
[----:B------:R-:W-:Y:S05]  /*d300*/  @P0 BRA `(.L_x_117) ;  /* 0x0000000000280947 */ /* 0x000fea0003800000 */
[----:B------:R-:W-:-:S05]  /*d310*/  IMAD.SHL.U32 R0, R2, 0x2, RZ ;  /* 0x0000000202007824 */ /* 0x000fca00078e00ff */
[----:B------:R-:W-:-:S13]  /*d320*/  ISETP.NE.AND P0, PT, R0, RZ, PT ;  /* 0x000000ff0000720c */ /* 0x000fda0003f05270 */
[----:B------:R-:W-:Y:S01]  /*d330*/  @P0 FFMA R7, R2, 1.84467440737095516160e+19, RZ ;  /* 0x5f80000002070823 */ /* 0x000fe200000000ff */
[----:B------:R-:W-:Y:S08]  /*d340*/  @!P0 MUFU.RCP R6, R2 ;  /* 0x0000000200068308 */ /* 0x000ff00000001000 */
[----:B------:R-:W1:Y:S02]  /*d350*/  @P0 MUFU.RCP R0, R7 ;  /* 0x0000000700000308 */ /* 0x000e640000001000 */
[----:B-1----:R-:W-:-:S04]  /*d360*/  @P0 FFMA R10, R7, R0, -1 ;  /* 0xbf800000070a0423 */ /* 0x002fc80000000000 */
[----:B------:R-:W-:-:S04]  /*d370*/  @P0 FADD.FTZ R13, -R10, -RZ ;  /* 0x800000ff0a0d0221 */ /* 0x000fc80000010100 */
[----:B------:R-:W-:-:S04]  /*d380*/  @P0 FFMA R0, R0, R13, R0 ;  /* 0x0000000d00000223 */ /* 0x000fc80000000000 */
[----:B------:R-:W-:Y:S01]  /*d390*/  @P0 FFMA R6, R0, 1.84467440737095516160e+19, RZ ;  /* 0x5f80000000060823 */ /* 0x000fe200000000ff */
[----:B------:R-:W-:Y:S06]  /*d3a0*/  BRA `(.L_x_118) ;  /* 0x0000000000887947 */ /* 0x000fec0003800000 */
.L_x_117:
[----:B------:R-:W-:-:S04]  /*d3b0*/  IADD3 R18, R16, -0xfd, RZ ;  /* 0xffffff0310127810 */ /* 0x000fc80007ffe0ff */
[----:B------:R-:W-:-:S13]  /*d3c0*/  ISETP.GT.U32.AND P0, PT, R18, 0x1, PT ;  /* 0x000000011200780c */ /* 0x000fda0003f04070 */
[----:B------:R-:W-:Y:S05]  /*d3d0*/  @P0 BRA `(.L_x_119) ;  /* 0x0000000000780947 */ /* 0x000fea0003800000 */
[----:B------:R-:W-:Y:S01]  /*d3e0*/  LOP3.LUT R0, R2, 0x7fffff, RZ, 0xc0, !PT ;  /* 0x007fffff02007812 */ /* 0x000fe200078ec0ff */
[----:B------:R-:W-:-:S03]  /*d3f0*/  IMAD.MOV.U32 R13, RZ, RZ, 0x3 ;  /* 0x00000003ff0d7424 */ /* 0x000fc600078e00ff */
[----:B------:R-:W-:Y:S02]  /*d400*/  LOP3.LUT R0, R0, 0x3f800000, RZ, 0xfc, !PT ;  /* 0x3f80000000007812 */ /* 0x000fe400078efcff */
[----:B------:R-:W-:Y:S02]  /*d410*/  SHF.L.U32 R13, R13, R18, RZ ;  /* 0x000000120d0d7219 */ /* 0x000fe400000006ff */
[----:B------:R-:W1:Y:S02]  /*d420*/  MUFU.RCP R7, R0 ;  /* 0x0000000000077308 */ /* 0x000e640000001000 */
[----:B-1----:R-:W-:-:S04]  /*d430*/  FFMA R6, R0, R7, -1 ;  /* 0xbf80000000067423 */ /* 0x002fc80000000007 */
[----:B------:R-:W-:-:S04]  /*d440*/  FADD.FTZ R6, -R6, -RZ ;  /* 0x800000ff06067221 */ /* 0x000fc80000010100 */
[CCC-:B------:R-:W-:Y:S01]  /*d450*/  FFMA.RM R10, R7.reuse, R6.reuse, R7.reuse ;  /* 0x00000006070a7223 */ /* 0x1c0fe20000004007 */
[----:B------:R-:W-:-:S04]  /*d460*/  FFMA.RP R7, R7, R6, R7 ;  /* 0x0000000607077223 */ /* 0x000fc80000008007 */
[C---:B------:R-:W-:Y:S02]  /*d470*/  LOP3.LUT R6, R10.reuse, 0x7fffff, RZ, 0xc0, !PT ;  /* 0x007fffff0a067812 */ /* 0x040fe400078ec0ff */
[----:B------:R-:W-:Y:S02]  /*d480*/  FSETP.NEU.FTZ.AND P0, PT, R10, R7, PT ;  /* 0x000000070a00720b */ /* 0x000fe40003f1d000 */
[----:B------:R-:W-:Y:S02]  /*d490*/  LOP3.LUT R6, R6, 0x800000, RZ, 0xfc, !PT ;  /* 0x0080000006067812 */ /* 0x000fe400078efcff */
[----:B------:R-:W-:Y:S02]  /*d4a0*/  SEL R7, RZ, 0xffffffff, !P0 ;  /* 0xffffffffff077807 */ /* 0x000fe40004000000 */
[----:B------:R-:W-:Y:S02]  /*d4b0*/  LOP3.LUT R13, R13, R6, RZ, 0xc0, !PT ;  /* 0x000000060d0d7212 */ /* 0x000fe400078ec0ff */
[----:B------:R-:W-:-:S02]  /*d4c0*/  IADD3 R7, -R7, RZ, RZ ;  /* 0x000000ff07077210 */ /* 0x000fc40007ffe1ff */
[-C--:B------:R-:W-:Y:S02]  /*d4d0*/  SHF.R.U32.HI R13, RZ, R18.reuse, R13 ;  /* 0x00000012ff0d7219 */ /* 0x080fe4000001160d */
[----:B------:R-:W-:Y:S02]  /*d4e0*/  LOP3.LUT P1, RZ, R7, R18, R6, 0xf8, !PT ;  /* 0x0000001207ff7212 */ /* 0x000fe4000782f806 */
[C---:B------:R-:W-:Y:S02]  /*d4f0*/  LOP3.LUT P0, RZ, R13.reuse, 0x1, RZ, 0xc0, !PT ;  /* 0x000000010dff7812 */ /* 0x040fe4000780c0ff */
[----:B------:R-:W-:Y:S02]  /*d500*/  LOP3.LUT P2, RZ, R13, 0x2, RZ, 0xc0, !PT ;  /* 0x000000020dff7812 */ /* 0x000fe4000784c0ff */
[----:B------:R-:W-:Y:S02]  /*d510*/  IADD3 R7, R16, -0xfc, RZ ;  /* 0xffffff0410077810 */ /* 0x000fe40007ffe0ff */
[----:B------:R-:W-:-:S02]  /*d520*/  PLOP3.LUT P0, PT, P0, P1, P2, 0xe0, 0x0 ;  /* 0x000000000000781c */ /* 0x000fc40000703c20 */
[----:B------:R-:W-:Y:S02]  /*d530*/  LOP3.LUT P1, RZ, R2, 0x7fffff, RZ, 0xc0, !PT ;  /* 0x007fffff02ff7812 */ /* 0x000fe4000782c0ff */
[----:B------:R-:W-:Y:S02]  /*d540*/  SEL R0, RZ, 0x1, !P0 ;  /* 0x00000001ff007807 */ /* 0x000fe40004000000 */
[----:B------:R-:W-:-:S03]  /*d550*/  SHF.R.U32.HI R7, RZ, R7, R6 ;  /* 0x00000007ff077219 */ /* 0x000fc60000011606 */
[----:B------:R-:W-:-:S05]  /*d560*/  IMAD.MOV R0, RZ, RZ, -R0 ;  /* 0x000000ffff007224 */ /* 0x000fca00078e0a00 */
[----:B------:R-:W-:-:S13]  /*d570*/  ISETP.GE.AND P0, PT, R0, RZ, PT ;  /* 0x000000ff0000720c */ /* 0x000fda0003f06270 */
[----:B------:R-:W-:-:S05]  /*d580*/  @!P0 VIADD R7, R7, 0x1 ;  /* 0x0000000107078836 */ /* 0x000fca0000000000 */
[----:B------:R-:W-:-:S04]  /*d590*/  @!P1 SHF.L.U32 R7, R7, 0x1, RZ ;  /* 0x0000000107079819 */ /* 0x000fc800000006ff */
[----:B------:R-:W-:Y:S01]  /*d5a0*/  LOP3.LUT R6, R7, 0x80000000, R2, 0xf8, !PT ;  /* 0x8000000007067812 */ /* 0x000fe200078ef802 */
[----:B------:R-:W-:Y:S06]  /*d5b0*/  BRA `(.L_x_118) ;  /* 0x0000000000047947 */ /* 0x000fec0003800000 */
.L_x_119:
[----:B------:R1:W2:Y:S02]  /*d5c0*/  MUFU.RCP R6, R2 ;  /* 0x0000000200067308 */ /* 0x0002a40000001000 */
.L_x_118:
[----:B------:R-:W-:Y:S05]  /*d5d0*/  BSYNC B2 ;  /* 0x0000000000027941 */ /* 0x000fea0003800000 */
.L_x_116:
[----:B--2---:R-:W-:Y:S01]  /*d5e0*/  IMAD.MOV.U32 R0, RZ, RZ, R6 ;  /* 0x000000ffff007224 */ /* 0x004fe200078e0006 */
[----:B------:R-:W-:Y:S01]  /*d5f0*/  MOV R6, R12 ;  /* 0x0000000c00067202 */ /* 0x000fe20000000f00 */
[----:B------:R-:W-:-:S04]  /*d600*/  IMAD.MOV.U32 R7, RZ, RZ, 0x0 ;  /* 0x00000000ff077424 */ /* 0x000fc800078e00ff */
[----:B-1----:R-:W-:Y:S05]  /*d610*/  RET.REL.NODEC R6 `(_ZN7cutlass13device_kernelINS_4fmha6kernel28FmhaKernelTmaWarpSpecializedINS1_10collective30FmhaMainloopTmaWarpSpecializedINS_10bfloat16_tEffN4cute5tupleIJNS7_1CILi128EEESA_NS9_ILi48EEEEEENS8_IJiNS9_ILi1EEENS8_IJiiEEEEEESF_SF_NS4_14ResidualFusionEJEEENS4_15FmhaFwdEpilogueIS6_fNS8_IJNS9_ILi64EEESB_SA_EEEEENS2_23IndividualTileSchedulerEJEEEEEvNT_6ParamsE) ;  /* 0xffffff2806787950 */ /* 0x002fea0003c3ffff */
.L_x_120:
[----:B------:R-:W-:-:S00]  /*d620*/  BRA `(.L_x_120) ;  /* 0xfffffffc00fc7947 */ /* 0x000fc0000383ffff */
[----:B------:R-:W-:-:S00]  /*d630*/  NOP ;  /* 0x0000000000007918 */ /* 0x000fc00000000000 */
        /* <DEDUP_REMOVED lines=12> */
.L_x_121:


//--------------------- .nv.global.init           --------------------------
	.section	.nv.global.init,"aw",@progbits
.nv.global.init:
	.type		$str$24,@object
	.size		$str$24,($str$25 - $str$24)
$str$24:
        /*0000*/ 	.byte	0x28, 0x61, 0x64, 0x64, 0x72, 0x65, 0x73, 0x73, 0x20, 0x26, 0x20, 0x6d, 0x61, 0x73, 0x6b, 0x29
        /*0010*/ 	.byte	0x20, 0x3d, 0x3d, 0x20, 0x30, 0x00
	.type		$str$25,@object
	.size		$str$25,(__unnamed_1 - $str$25)
$str$25:
        /*0016*/ 	.byte	0x2f, 0x74, 0x6d, 0x70, 0x2f, 0x63, 0x75, 0x74, 0x6c, 0x61, 0x73, 0x73, 0x5f, 0x73, 0x77, 0x65
        /*0026*/ 	.byte	0x65, 0x70, 0x5f, 0x73, 0x72, 0x63, 0x2f, 0x69, 0x6e, 0x63, 0x6c, 0x75, 0x64, 0x65, 0x2f, 0x63
        /*0036*/ 	.byte	0x75, 0x74, 0x65, 0x2f, 0x70, 0x6f, 0x69, 0x6e, 0x74, 0x65, 0x72, 0x5f, 0x66, 0x6c, 0x61, 0x67
        /*0046*/ 	.byte	0x67, 0x65, 0x64, 0x2e, 0x68, 0x70, 0x70, 0x00
	.type		__unnamed_1,@object
	.size		__unnamed_1,(__unnamed_2 - __unnamed_1)
__unnamed_1:
        /*004e*/ 	.byte	0x61, 0x75, 0x74, 0x6f, 0x20, 0x63, 0x75, 0x74, 0x65, 0x3a, 0x3a, 0x61, 0x73, 0x5f, 0x70, 0x6f
        /* <DEDUP_REMOVED lines=27> */
        /*020e*/ 	.byte	0x31, 0x30, 0x32, 0x34, 0x3e, 0x3e, 0x3e, 0x3e, 0x3e, 0x5d, 0x00
	.type		__unnamed_2,@object
	.size		__unnamed_2,(.L_1 - __unnamed_2)
__unnamed_2:
        /* <DEDUP_REMOVED lines=29> */
.L_1:


//--------------------- .nv.shared._ZN7cutlass13device_kernelINS_4fmha6kernel28FmhaKernelTmaWarpSpecializedINS1_10collective30FmhaMainloopTmaWarpSpecializedINS_10bfloat16_tEffN4cute5tupleIJNS7_1CILi128EEESA_NS9_ILi48EEEEEENS8_IJiNS9_ILi1EEENS8_IJiiEEEEEESF_SF_NS4_14ResidualFusionEJEEENS4_15FmhaFwdEpilogueIS6_fNS8_IJNS9_ILi64EEESB_SA_EEEEENS2_23IndividualTileSchedulerEJEEEEEvNT_6ParamsE --------------------------
	.section	.nv.shared._ZN7cutlass13device_kernelINS_4fmha6kernel28FmhaKernelTmaWarpSpecializedINS1_10collective30FmhaMainloopTmaWarpSpecializedINS_10bfloat16_tEffN4cute5tupleIJNS7_1CILi128EEESA_NS9_ILi48EEEEEENS8_IJiNS9_ILi1EEENS8_IJiiEEEEEESF_SF_NS4_14ResidualFusionEJEEENS4_15FmhaFwdEpilogueIS6_fNS8_IJNS9_ILi64EEESB_SA_EEEEENS2_23IndividualTileSchedulerEJEEEEEvNT_6ParamsE,"aw",@nobits
	.sectionflags	@""
	.align	16
	.zero		1024


//--------------------- .nv.shared.reserved.0     --------------------------
	.section	.nv.shared.reserved.0,"aw",@nobits
	.weak		__nv_reservedSMEM_offset_0_alias
	.size		__nv_reservedSMEM_offset_0_alias, 0, 0
	.other		__nv_reservedSMEM_offset_0_alias,@"STO_CUDA_RESERVED_SHARED STV_DEFAULT"
__nv_reservedSMEM_offset_0_alias:
	.zero		0


//--------------------- .nv.global                --------------------------
	.section	.nv.global,"aw",@nobits
.nv.global:
	.type		_ZN39_INTERNAL_175e25ea_4_k_cu_717f97b1_31184cute1_E,@object
	.size		_ZN39_INTERNAL_175e25ea_4_k_cu_717f97b1_31184cute1_E,(_ZN39_INTERNAL_175e25ea_4_k_cu_717f97b1_31184cuda3std3__45__cpo6cbeginE - _ZN39_INTERNAL_175e25ea_4_k_cu_717f97b1_31184cute1_E)
_ZN39_INTERNAL_175e25ea_4_k_cu_717f97b1_31184cute1_E:
	.zero		1
	.type		_ZN39_INTERNAL_175e25ea_4_k_cu_717f97b1_31184cuda3std3__45__cpo6cbeginE,@object
	.size		_ZN39_INTERNAL_175e25ea_4_k_cu_717f97b1_31184cuda3std3__45__cpo6cbeginE,(_ZN39_INTERNAL_175e25ea_4_k_cu_717f97b1_31184cuda3std3__48in_placeE - _ZN39_INTERNAL_175e25ea_4_k_cu_717f97b1_31184cuda3std3__45__cpo6cbeginE)
_ZN39_INTERNAL_175e25ea_4_k_cu_717f97b1_31184cuda3std3__45__cpo6cbeginE:
	.zero		1
	.type		_ZN39_INTERNAL_175e25ea_4_k_cu_717f97b1_31184cuda3std3__48in_placeE,@object
	.size		_ZN39_INTERNAL_175e25ea_4_k_cu_717f97b1_31184cuda3std3__48in_placeE,(_ZN39_INTERNAL_175e25ea_4_k_cu_717f97b1_31184cuda3std6ranges3__45__cpo9iter_moveE - _ZN39_INTERNAL_175e25ea_4_k_cu_717f97b1_31184cuda3std3__48in_placeE)
_ZN39_INTERNAL_175e25ea_4_k_cu_717f97b1_31184cuda3std3__48in_placeE:
	.zero		1
	.type		_ZN39_INTERNAL_175e25ea_4_k_cu_717f97b1_31184cuda3std6ranges3__45__cpo9iter_moveE,@object
	.size		_ZN39_INTERNAL_175e25ea_4_k_cu_717f97b1_31184cuda3std6ranges3__45__cpo9iter_moveE,(_ZN39_INTERNAL_175e25ea_4_k_cu_717f97b1_31184cuda3std3__45__cpo5beginE - _ZN39_INTERNAL_175e25ea_4_k_cu_717f97b1_31184cuda3std6ranges3__45__cpo9iter_moveE)
_ZN39_INTERNAL_175e25ea_4_k_cu_717f97b1_31184cuda3std6ranges3__45__cpo9iter_moveE:
	.zero		1
	.type		_ZN39_INTERNAL_175e25ea_4_k_cu_717f97b1_31184cuda3std3__45__cpo5beginE,@object
	.size		_ZN39_INTERNAL_175e25ea_4_k_cu_717f97b1_31184cuda3std3__45__cpo5beginE,(_ZN39_INTERNAL_175e25ea_4_k_cu_717f97b1_31184cuda3std3__441_GLOBAL__N__175e25ea_4_k_cu_717f97b1_31186ignoreE - _ZN39_INTERNAL_175e25ea_4_k_cu_717f97b1_31184cuda3std3__45__cpo5beginE)
_ZN39_INTERNAL_175e25ea_4_k_cu_717f97b1_31184cuda3std3__45__cpo5beginE:
	.zero		1
	.type		_ZN39_INTERNAL_175e25ea_4_k_cu_717f97b1_31184cuda3std3__441_GLOBAL__N__175e25ea_4_k_cu_717f97b1_31186ignoreE,@object
	.size		_ZN39_INTERNAL_175e25ea_4_k_cu_717f97b1_31184cuda3std3__441_GLOBAL__N__175e25ea_4_k_cu_717f97b1_31186ignoreE,(_ZN39_INTERNAL_175e25ea_4_k_cu_717f97b1_31184cute7productE - _ZN39_INTERNAL_175e25ea_4_k_cu_717f97b1_31184cuda3std3__441_GLOBAL__N__175e25ea_4_k_cu_717f97b1_31186ignoreE)
_ZN39_INTERNAL_175e25ea_4_k_cu_717f97b1_31184cuda3std3__441_GLOBAL__N__175e25ea_4_k_cu_717f97b1_31186ignoreE:
	.zero		1
	.type		_ZN39_INTERNAL_175e25ea_4_k_cu_717f97b1_31184cute7productE,@object
	.size		_ZN39_INTERNAL_175e25ea_4_k_cu_717f97b1_31184cute7productE,(_ZN39_INTERNAL_175e25ea_4_k_cu_717f97b1_31184cuda3std3__45__cpo3endE - _ZN39_INTERNAL_175e25ea_4_k_cu_717f97b1_31184cute7productE)
_ZN39_INTERNAL_175e25ea_4_k_cu_717f97b1_31184cute7productE:
	.zero		1
	.type		_ZN39_INTERNAL_175e25ea_4_k_cu_717f97b1_31184cuda3std3__45__cpo3endE,@object
	.size		_ZN39_INTERNAL_175e25ea_4_k_cu_717f97b1_31184cuda3std3__45__cpo3endE,(_ZN39_INTERNAL_175e25ea_4_k_cu_717f97b1_31184cuda3std3__419piecewise_constructE - _ZN39_INTERNAL_175e25ea_4_k_cu_717f97b1_31184cuda3std3__45__cpo3endE)
_ZN39_INTERNAL_175e25ea_4_k_cu_717f97b1_31184cuda3std3__45__cpo3endE:
	.zero		1
	.type		_ZN39_INTERNAL_175e25ea_4_k_cu_717f97b1_31184cuda3std3__419piecewise_constructE,@object
	.size		_ZN39_INTERNAL_175e25ea_4_k_cu_717f97b1_31184cuda3std3__419piecewise_constructE,(_ZN39_INTERNAL_175e25ea_4_k_cu_717f97b1_31184cuda3std3__45__cpo4cendE - _ZN39_INTERNAL_175e25ea_4_k_cu_717f97b1_31184cuda3std3__419piecewise_constructE)
_ZN39_INTERNAL_175e25ea_4_k_cu_717f97b1_31184cuda3std3__419piecewise_constructE:
	.zero		1
	.type		_ZN39_INTERNAL_175e25ea_4_k_cu_717f97b1_31184cuda3std3__45__cpo4cendE,@object
	.size		_ZN39_INTERNAL_175e25ea_4_k_cu_717f97b1_31184cuda3std3__45__cpo4cendE,(_ZN39_INTERNAL_175e25ea_4_k_cu_717f97b1_31184cuda3std6ranges3__45__cpo4swapE - _ZN39_INTERNAL_175e25ea_4_k_cu_717f97b1_31184cuda3std3__45__cpo4cendE)
_ZN39_INTERNAL_175e25ea_4_k_cu_717f97b1_31184cuda3std3__45__cpo4cendE:
	.zero		1
	.type		_ZN39_INTERNAL_175e25ea_4_k_cu_717f97b1_31184cuda3std6ranges3__45__cpo4swapE,@object
	.size		_ZN39_INTERNAL_175e25ea_4_k_cu_717f97b1_31184cuda3std6ranges3__45__cpo4swapE,(.L_9 - _ZN39_INTERNAL_175e25ea_4_k_cu_717f97b1_31184cuda3std6ranges3__45__cpo4swapE)
_ZN39_INTERNAL_175e25ea_4_k_cu_717f97b1_31184cuda3std6ranges3__45__cpo4swapE:
	.zero		1
.L_9:


//--------------------- .nv.constant0._ZN7cutlass13device_kernelINS_4fmha6kernel28FmhaKernelTmaWarpSpecializedINS1_10collective30FmhaMainloopTmaWarpSpecializedINS_10bfloat16_tEffN4cute5tupleIJNS7_1CILi128EEESA_NS9_ILi48EEEEEENS8_IJiNS9_ILi1EEENS8_IJiiEEEEEESF_SF_NS4_14ResidualFusionEJEEENS4_15FmhaFwdEpilogueIS6_fNS8_IJNS9_ILi64EEESB_SA_EEEEENS2_23IndividualTileSchedulerEJEEEEEvNT_6ParamsE --------------------------
	.section	.nv.constant0._ZN7cutlass13device_kernelINS_4fmha6kernel28FmhaKernelTmaWarpSpecializedINS1_10collective30FmhaMainloopTmaWarpSpecializedINS_10bfloat16_tEffN4cute5tupleIJNS7_1CILi128EEESA_NS9_ILi48EEEEEENS8_IJiNS9_ILi1EEENS8_IJiiEEEEEESF_SF_NS4_14ResidualFusionEJEEENS4_15FmhaFwdEpilogueIS6_fNS8_IJNS9_ILi64EEESB_SA_EEEEENS2_23IndividualTileSchedulerEJEEEEEvNT_6ParamsE,"a",@progbits
	.sectionflags	@""
	.align	4
.nv.constant0._ZN7cutlass13device_kernelINS_4fmha6kernel28FmhaKernelTmaWarpSpecializedINS1_10collective30FmhaMainloopTmaWarpSpecializedINS_10bfloat16_tEffN4cute5tupleIJNS7_1CILi128EEESA_NS9_ILi48EEEEEENS8_IJiNS9_ILi1EEENS8_IJiiEEEEEESF_SF_NS4_14ResidualFusionEJEEENS4_15FmhaFwdEpilogueIS6_fNS8_IJNS9_ILi64EEESB_SA_EEEEENS2_23IndividualTileSchedulerEJEEEEEvNT_6ParamsE:
	.zero		2688


//--------------------- SYMBOLS --------------------------

	.type		.nv.reservedSmem.offset0,@object
	.size		.nv.reservedSmem.offset0,0x4
	.type		__assertfail,@function
